//
// Generated by NVIDIA NVVM Compiler
//
// Compiler Build ID: CL-36424714
// Cuda compilation tools, release 13.0, V13.0.88
// Based on NVVM 20.0.0
//

.version 9.0
.target sm_100
.address_size 64

	// .globl	_Z5allocPPi
.global .align 8 .u64 pool;

.visible .entry _Z5allocPPi(
	.param .u64 .ptr .align 1 _Z5allocPPi_param_0
)
{
	.reg .b32 	%r<5>;
	.reg .b64 	%rd<6>;

	ld.param.u64 	%rd1, [_Z5allocPPi_param_0];
	cvta.to.global.u64 	%rd2, %rd1;
	mov.u32 	%r1, %ctaid.x;
	mov.u32 	%r2, %ntid.x;
	mov.u32 	%r3, %tid.x;
	mad.lo.s32 	%r4, %r1, %r2, %r3;
	atom.global.add.u64 	%rd3, [pool], 1024;
	mul.wide.u32 	%rd4, %r4, 8;
	add.s64 	%rd5, %rd2, %rd4;
	st.global.u64 	[%rd5], %rd3;
	ret;

}
	// .globl	_Z4fillPPi
.visible .entry _Z4fillPPi(
	.param .u64 .ptr .align 1 _Z4fillPPi_param_0
)
{
	.reg .b32 	%r<261>;
	.reg .b64 	%rd<517>;

	ld.param.u64 	%rd1, [_Z4fillPPi_param_0];
	cvta.to.global.u64 	%rd2, %rd1;
	mov.u32 	%r1, %ctaid.x;
	mov.u32 	%r2, %ntid.x;
	mov.u32 	%r3, %tid.x;
	mad.lo.s32 	%r4, %r1, %r2, %r3;
	mul.wide.u32 	%rd3, %r4, 8;
	add.s64 	%rd4, %rd2, %rd3;
	ld.global.u64 	%rd5, [%rd4];
	cvta.to.global.u64 	%rd6, %rd5;
	mov.b32 	%r5, 0;
	st.global.u32 	[%rd6], %r5;
	ld.global.u64 	%rd7, [%rd4];
	cvta.to.global.u64 	%rd8, %rd7;
	mov.b32 	%r6, 1;
	st.global.u32 	[%rd8+4], %r6;
	ld.global.u64 	%rd9, [%rd4];
	cvta.to.global.u64 	%rd10, %rd9;
	mov.b32 	%r7, 2;
	st.global.u32 	[%rd10+8], %r7;
	ld.global.u64 	%rd11, [%rd4];
	cvta.to.global.u64 	%rd12, %rd11;
	mov.b32 	%r8, 3;
	st.global.u32 	[%rd12+12], %r8;
	ld.global.u64 	%rd13, [%rd4];
	cvta.to.global.u64 	%rd14, %rd13;
	mov.b32 	%r9, 4;
	st.global.u32 	[%rd14+16], %r9;
	ld.global.u64 	%rd15, [%rd4];
	cvta.to.global.u64 	%rd16, %rd15;
	mov.b32 	%r10, 5;
	st.global.u32 	[%rd16+20], %r10;
	ld.global.u64 	%rd17, [%rd4];
	cvta.to.global.u64 	%rd18, %rd17;
	mov.b32 	%r11, 6;
	st.global.u32 	[%rd18+24], %r11;
	ld.global.u64 	%rd19, [%rd4];
	cvta.to.global.u64 	%rd20, %rd19;
	mov.b32 	%r12, 7;
	st.global.u32 	[%rd20+28], %r12;
	ld.global.u64 	%rd21, [%rd4];
	cvta.to.global.u64 	%rd22, %rd21;
	mov.b32 	%r13, 8;
	st.global.u32 	[%rd22+32], %r13;
	ld.global.u64 	%rd23, [%rd4];
	cvta.to.global.u64 	%rd24, %rd23;
	mov.b32 	%r14, 9;
	st.global.u32 	[%rd24+36], %r14;
	ld.global.u64 	%rd25, [%rd4];
	cvta.to.global.u64 	%rd26, %rd25;
	mov.b32 	%r15, 10;
	st.global.u32 	[%rd26+40], %r15;
	ld.global.u64 	%rd27, [%rd4];
	cvta.to.global.u64 	%rd28, %rd27;
	mov.b32 	%r16, 11;
	st.global.u32 	[%rd28+44], %r16;
	ld.global.u64 	%rd29, [%rd4];
	cvta.to.global.u64 	%rd30, %rd29;
	mov.b32 	%r17, 12;
	st.global.u32 	[%rd30+48], %r17;
	ld.global.u64 	%rd31, [%rd4];
	cvta.to.global.u64 	%rd32, %rd31;
	mov.b32 	%r18, 13;
	st.global.u32 	[%rd32+52], %r18;
	ld.global.u64 	%rd33, [%rd4];
	cvta.to.global.u64 	%rd34, %rd33;
	mov.b32 	%r19, 14;
	st.global.u32 	[%rd34+56], %r19;
	ld.global.u64 	%rd35, [%rd4];
	cvta.to.global.u64 	%rd36, %rd35;
	mov.b32 	%r20, 15;
	st.global.u32 	[%rd36+60], %r20;
	ld.global.u64 	%rd37, [%rd4];
	cvta.to.global.u64 	%rd38, %rd37;
	mov.b32 	%r21, 16;
	st.global.u32 	[%rd38+64], %r21;
	ld.global.u64 	%rd39, [%rd4];
	cvta.to.global.u64 	%rd40, %rd39;
	mov.b32 	%r22, 17;
	st.global.u32 	[%rd40+68], %r22;
	ld.global.u64 	%rd41, [%rd4];
	cvta.to.global.u64 	%rd42, %rd41;
	mov.b32 	%r23, 18;
	st.global.u32 	[%rd42+72], %r23;
	ld.global.u64 	%rd43, [%rd4];
	cvta.to.global.u64 	%rd44, %rd43;
	mov.b32 	%r24, 19;
	st.global.u32 	[%rd44+76], %r24;
	ld.global.u64 	%rd45, [%rd4];
	cvta.to.global.u64 	%rd46, %rd45;
	mov.b32 	%r25, 20;
	st.global.u32 	[%rd46+80], %r25;
	ld.global.u64 	%rd47, [%rd4];
	cvta.to.global.u64 	%rd48, %rd47;
	mov.b32 	%r26, 21;
	st.global.u32 	[%rd48+84], %r26;
	ld.global.u64 	%rd49, [%rd4];
	cvta.to.global.u64 	%rd50, %rd49;
	mov.b32 	%r27, 22;
	st.global.u32 	[%rd50+88], %r27;
	ld.global.u64 	%rd51, [%rd4];
	cvta.to.global.u64 	%rd52, %rd51;
	mov.b32 	%r28, 23;
	st.global.u32 	[%rd52+92], %r28;
	ld.global.u64 	%rd53, [%rd4];
	cvta.to.global.u64 	%rd54, %rd53;
	mov.b32 	%r29, 24;
	st.global.u32 	[%rd54+96], %r29;
	ld.global.u64 	%rd55, [%rd4];
	cvta.to.global.u64 	%rd56, %rd55;
	mov.b32 	%r30, 25;
	st.global.u32 	[%rd56+100], %r30;
	ld.global.u64 	%rd57, [%rd4];
	cvta.to.global.u64 	%rd58, %rd57;
	mov.b32 	%r31, 26;
	st.global.u32 	[%rd58+104], %r31;
	ld.global.u64 	%rd59, [%rd4];
	cvta.to.global.u64 	%rd60, %rd59;
	mov.b32 	%r32, 27;
	st.global.u32 	[%rd60+108], %r32;
	ld.global.u64 	%rd61, [%rd4];
	cvta.to.global.u64 	%rd62, %rd61;
	mov.b32 	%r33, 28;
	st.global.u32 	[%rd62+112], %r33;
	ld.global.u64 	%rd63, [%rd4];
	cvta.to.global.u64 	%rd64, %rd63;
	mov.b32 	%r34, 29;
	st.global.u32 	[%rd64+116], %r34;
	ld.global.u64 	%rd65, [%rd4];
	cvta.to.global.u64 	%rd66, %rd65;
	mov.b32 	%r35, 30;
	st.global.u32 	[%rd66+120], %r35;
	ld.global.u64 	%rd67, [%rd4];
	cvta.to.global.u64 	%rd68, %rd67;
	mov.b32 	%r36, 31;
	st.global.u32 	[%rd68+124], %r36;
	ld.global.u64 	%rd69, [%rd4];
	cvta.to.global.u64 	%rd70, %rd69;
	mov.b32 	%r37, 32;
	st.global.u32 	[%rd70+128], %r37;
	ld.global.u64 	%rd71, [%rd4];
	cvta.to.global.u64 	%rd72, %rd71;
	mov.b32 	%r38, 33;
	st.global.u32 	[%rd72+132], %r38;
	ld.global.u64 	%rd73, [%rd4];
	cvta.to.global.u64 	%rd74, %rd73;
	mov.b32 	%r39, 34;
	st.global.u32 	[%rd74+136], %r39;
	ld.global.u64 	%rd75, [%rd4];
	cvta.to.global.u64 	%rd76, %rd75;
	mov.b32 	%r40, 35;
	st.global.u32 	[%rd76+140], %r40;
	ld.global.u64 	%rd77, [%rd4];
	cvta.to.global.u64 	%rd78, %rd77;
	mov.b32 	%r41, 36;
	st.global.u32 	[%rd78+144], %r41;
	ld.global.u64 	%rd79, [%rd4];
	cvta.to.global.u64 	%rd80, %rd79;
	mov.b32 	%r42, 37;
	st.global.u32 	[%rd80+148], %r42;
	ld.global.u64 	%rd81, [%rd4];
	cvta.to.global.u64 	%rd82, %rd81;
	mov.b32 	%r43, 38;
	st.global.u32 	[%rd82+152], %r43;
	ld.global.u64 	%rd83, [%rd4];
	cvta.to.global.u64 	%rd84, %rd83;
	mov.b32 	%r44, 39;
	st.global.u32 	[%rd84+156], %r44;
	ld.global.u64 	%rd85, [%rd4];
	cvta.to.global.u64 	%rd86, %rd85;
	mov.b32 	%r45, 40;
	st.global.u32 	[%rd86+160], %r45;
	ld.global.u64 	%rd87, [%rd4];
	cvta.to.global.u64 	%rd88, %rd87;
	mov.b32 	%r46, 41;
	st.global.u32 	[%rd88+164], %r46;
	ld.global.u64 	%rd89, [%rd4];
	cvta.to.global.u64 	%rd90, %rd89;
	mov.b32 	%r47, 42;
	st.global.u32 	[%rd90+168], %r47;
	ld.global.u64 	%rd91, [%rd4];
	cvta.to.global.u64 	%rd92, %rd91;
	mov.b32 	%r48, 43;
	st.global.u32 	[%rd92+172], %r48;
	ld.global.u64 	%rd93, [%rd4];
	cvta.to.global.u64 	%rd94, %rd93;
	mov.b32 	%r49, 44;
	st.global.u32 	[%rd94+176], %r49;
	ld.global.u64 	%rd95, [%rd4];
	cvta.to.global.u64 	%rd96, %rd95;
	mov.b32 	%r50, 45;
	st.global.u32 	[%rd96+180], %r50;
	ld.global.u64 	%rd97, [%rd4];
	cvta.to.global.u64 	%rd98, %rd97;
	mov.b32 	%r51, 46;
	st.global.u32 	[%rd98+184], %r51;
	ld.global.u64 	%rd99, [%rd4];
	cvta.to.global.u64 	%rd100, %rd99;
	mov.b32 	%r52, 47;
	st.global.u32 	[%rd100+188], %r52;
	ld.global.u64 	%rd101, [%rd4];
	cvta.to.global.u64 	%rd102, %rd101;
	mov.b32 	%r53, 48;
	st.global.u32 	[%rd102+192], %r53;
	ld.global.u64 	%rd103, [%rd4];
	cvta.to.global.u64 	%rd104, %rd103;
	mov.b32 	%r54, 49;
	st.global.u32 	[%rd104+196], %r54;
	ld.global.u64 	%rd105, [%rd4];
	cvta.to.global.u64 	%rd106, %rd105;
	mov.b32 	%r55, 50;
	st.global.u32 	[%rd106+200], %r55;
	ld.global.u64 	%rd107, [%rd4];
	cvta.to.global.u64 	%rd108, %rd107;
	mov.b32 	%r56, 51;
	st.global.u32 	[%rd108+204], %r56;
	ld.global.u64 	%rd109, [%rd4];
	cvta.to.global.u64 	%rd110, %rd109;
	mov.b32 	%r57, 52;
	st.global.u32 	[%rd110+208], %r57;
	ld.global.u64 	%rd111, [%rd4];
	cvta.to.global.u64 	%rd112, %rd111;
	mov.b32 	%r58, 53;
	st.global.u32 	[%rd112+212], %r58;
	ld.global.u64 	%rd113, [%rd4];
	cvta.to.global.u64 	%rd114, %rd113;
	mov.b32 	%r59, 54;
	st.global.u32 	[%rd114+216], %r59;
	ld.global.u64 	%rd115, [%rd4];
	cvta.to.global.u64 	%rd116, %rd115;
	mov.b32 	%r60, 55;
	st.global.u32 	[%rd116+220], %r60;
	ld.global.u64 	%rd117, [%rd4];
	cvta.to.global.u64 	%rd118, %rd117;
	mov.b32 	%r61, 56;
	st.global.u32 	[%rd118+224], %r61;
	ld.global.u64 	%rd119, [%rd4];
	cvta.to.global.u64 	%rd120, %rd119;
	mov.b32 	%r62, 57;
	st.global.u32 	[%rd120+228], %r62;
	ld.global.u64 	%rd121, [%rd4];
	cvta.to.global.u64 	%rd122, %rd121;
	mov.b32 	%r63, 58;
	st.global.u32 	[%rd122+232], %r63;
	ld.global.u64 	%rd123, [%rd4];
	cvta.to.global.u64 	%rd124, %rd123;
	mov.b32 	%r64, 59;
	st.global.u32 	[%rd124+236], %r64;
	ld.global.u64 	%rd125, [%rd4];
	cvta.to.global.u64 	%rd126, %rd125;
	mov.b32 	%r65, 60;
	st.global.u32 	[%rd126+240], %r65;
	ld.global.u64 	%rd127, [%rd4];
	cvta.to.global.u64 	%rd128, %rd127;
	mov.b32 	%r66, 61;
	st.global.u32 	[%rd128+244], %r66;
	ld.global.u64 	%rd129, [%rd4];
	cvta.to.global.u64 	%rd130, %rd129;
	mov.b32 	%r67, 62;
	st.global.u32 	[%rd130+248], %r67;
	ld.global.u64 	%rd131, [%rd4];
	cvta.to.global.u64 	%rd132, %rd131;
	mov.b32 	%r68, 63;
	st.global.u32 	[%rd132+252], %r68;
	ld.global.u64 	%rd133, [%rd4];
	cvta.to.global.u64 	%rd134, %rd133;
	mov.b32 	%r69, 64;
	st.global.u32 	[%rd134+256], %r69;
	ld.global.u64 	%rd135, [%rd4];
	cvta.to.global.u64 	%rd136, %rd135;
	mov.b32 	%r70, 65;
	st.global.u32 	[%rd136+260], %r70;
	ld.global.u64 	%rd137, [%rd4];
	cvta.to.global.u64 	%rd138, %rd137;
	mov.b32 	%r71, 66;
	st.global.u32 	[%rd138+264], %r71;
	ld.global.u64 	%rd139, [%rd4];
	cvta.to.global.u64 	%rd140, %rd139;
	mov.b32 	%r72, 67;
	st.global.u32 	[%rd140+268], %r72;
	ld.global.u64 	%rd141, [%rd4];
	cvta.to.global.u64 	%rd142, %rd141;
	mov.b32 	%r73, 68;
	st.global.u32 	[%rd142+272], %r73;
	ld.global.u64 	%rd143, [%rd4];
	cvta.to.global.u64 	%rd144, %rd143;
	mov.b32 	%r74, 69;
	st.global.u32 	[%rd144+276], %r74;
	ld.global.u64 	%rd145, [%rd4];
	cvta.to.global.u64 	%rd146, %rd145;
	mov.b32 	%r75, 70;
	st.global.u32 	[%rd146+280], %r75;
	ld.global.u64 	%rd147, [%rd4];
	cvta.to.global.u64 	%rd148, %rd147;
	mov.b32 	%r76, 71;
	st.global.u32 	[%rd148+284], %r76;
	ld.global.u64 	%rd149, [%rd4];
	cvta.to.global.u64 	%rd150, %rd149;
	mov.b32 	%r77, 72;
	st.global.u32 	[%rd150+288], %r77;
	ld.global.u64 	%rd151, [%rd4];
	cvta.to.global.u64 	%rd152, %rd151;
	mov.b32 	%r78, 73;
	st.global.u32 	[%rd152+292], %r78;
	ld.global.u64 	%rd153, [%rd4];
	cvta.to.global.u64 	%rd154, %rd153;
	mov.b32 	%r79, 74;
	st.global.u32 	[%rd154+296], %r79;
	ld.global.u64 	%rd155, [%rd4];
	cvta.to.global.u64 	%rd156, %rd155;
	mov.b32 	%r80, 75;
	st.global.u32 	[%rd156+300], %r80;
	ld.global.u64 	%rd157, [%rd4];
	cvta.to.global.u64 	%rd158, %rd157;
	mov.b32 	%r81, 76;
	st.global.u32 	[%rd158+304], %r81;
	ld.global.u64 	%rd159, [%rd4];
	cvta.to.global.u64 	%rd160, %rd159;
	mov.b32 	%r82, 77;
	st.global.u32 	[%rd160+308], %r82;
	ld.global.u64 	%rd161, [%rd4];
	cvta.to.global.u64 	%rd162, %rd161;
	mov.b32 	%r83, 78;
	st.global.u32 	[%rd162+312], %r83;
	ld.global.u64 	%rd163, [%rd4];
	cvta.to.global.u64 	%rd164, %rd163;
	mov.b32 	%r84, 79;
	st.global.u32 	[%rd164+316], %r84;
	ld.global.u64 	%rd165, [%rd4];
	cvta.to.global.u64 	%rd166, %rd165;
	mov.b32 	%r85, 80;
	st.global.u32 	[%rd166+320], %r85;
	ld.global.u64 	%rd167, [%rd4];
	cvta.to.global.u64 	%rd168, %rd167;
	mov.b32 	%r86, 81;
	st.global.u32 	[%rd168+324], %r86;
	ld.global.u64 	%rd169, [%rd4];
	cvta.to.global.u64 	%rd170, %rd169;
	mov.b32 	%r87, 82;
	st.global.u32 	[%rd170+328], %r87;
	ld.global.u64 	%rd171, [%rd4];
	cvta.to.global.u64 	%rd172, %rd171;
	mov.b32 	%r88, 83;
	st.global.u32 	[%rd172+332], %r88;
	ld.global.u64 	%rd173, [%rd4];
	cvta.to.global.u64 	%rd174, %rd173;
	mov.b32 	%r89, 84;
	st.global.u32 	[%rd174+336], %r89;
	ld.global.u64 	%rd175, [%rd4];
	cvta.to.global.u64 	%rd176, %rd175;
	mov.b32 	%r90, 85;
	st.global.u32 	[%rd176+340], %r90;
	ld.global.u64 	%rd177, [%rd4];
	cvta.to.global.u64 	%rd178, %rd177;
	mov.b32 	%r91, 86;
	st.global.u32 	[%rd178+344], %r91;
	ld.global.u64 	%rd179, [%rd4];
	cvta.to.global.u64 	%rd180, %rd179;
	mov.b32 	%r92, 87;
	st.global.u32 	[%rd180+348], %r92;
	ld.global.u64 	%rd181, [%rd4];
	cvta.to.global.u64 	%rd182, %rd181;
	mov.b32 	%r93, 88;
	st.global.u32 	[%rd182+352], %r93;
	ld.global.u64 	%rd183, [%rd4];
	cvta.to.global.u64 	%rd184, %rd183;
	mov.b32 	%r94, 89;
	st.global.u32 	[%rd184+356], %r94;
	ld.global.u64 	%rd185, [%rd4];
	cvta.to.global.u64 	%rd186, %rd185;
	mov.b32 	%r95, 90;
	st.global.u32 	[%rd186+360], %r95;
	ld.global.u64 	%rd187, [%rd4];
	cvta.to.global.u64 	%rd188, %rd187;
	mov.b32 	%r96, 91;
	st.global.u32 	[%rd188+364], %r96;
	ld.global.u64 	%rd189, [%rd4];
	cvta.to.global.u64 	%rd190, %rd189;
	mov.b32 	%r97, 92;
	st.global.u32 	[%rd190+368], %r97;
	ld.global.u64 	%rd191, [%rd4];
	cvta.to.global.u64 	%rd192, %rd191;
	mov.b32 	%r98, 93;
	st.global.u32 	[%rd192+372], %r98;
	ld.global.u64 	%rd193, [%rd4];
	cvta.to.global.u64 	%rd194, %rd193;
	mov.b32 	%r99, 94;
	st.global.u32 	[%rd194+376], %r99;
	ld.global.u64 	%rd195, [%rd4];
	cvta.to.global.u64 	%rd196, %rd195;
	mov.b32 	%r100, 95;
	st.global.u32 	[%rd196+380], %r100;
	ld.global.u64 	%rd197, [%rd4];
	cvta.to.global.u64 	%rd198, %rd197;
	mov.b32 	%r101, 96;
	st.global.u32 	[%rd198+384], %r101;
	ld.global.u64 	%rd199, [%rd4];
	cvta.to.global.u64 	%rd200, %rd199;
	mov.b32 	%r102, 97;
	st.global.u32 	[%rd200+388], %r102;
	ld.global.u64 	%rd201, [%rd4];
	cvta.to.global.u64 	%rd202, %rd201;
	mov.b32 	%r103, 98;
	st.global.u32 	[%rd202+392], %r103;
	ld.global.u64 	%rd203, [%rd4];
	cvta.to.global.u64 	%rd204, %rd203;
	mov.b32 	%r104, 99;
	st.global.u32 	[%rd204+396], %r104;
	ld.global.u64 	%rd205, [%rd4];
	cvta.to.global.u64 	%rd206, %rd205;
	mov.b32 	%r105, 100;
	st.global.u32 	[%rd206+400], %r105;
	ld.global.u64 	%rd207, [%rd4];
	cvta.to.global.u64 	%rd208, %rd207;
	mov.b32 	%r106, 101;
	st.global.u32 	[%rd208+404], %r106;
	ld.global.u64 	%rd209, [%rd4];
	cvta.to.global.u64 	%rd210, %rd209;
	mov.b32 	%r107, 102;
	st.global.u32 	[%rd210+408], %r107;
	ld.global.u64 	%rd211, [%rd4];
	cvta.to.global.u64 	%rd212, %rd211;
	mov.b32 	%r108, 103;
	st.global.u32 	[%rd212+412], %r108;
	ld.global.u64 	%rd213, [%rd4];
	cvta.to.global.u64 	%rd214, %rd213;
	mov.b32 	%r109, 104;
	st.global.u32 	[%rd214+416], %r109;
	ld.global.u64 	%rd215, [%rd4];
	cvta.to.global.u64 	%rd216, %rd215;
	mov.b32 	%r110, 105;
	st.global.u32 	[%rd216+420], %r110;
	ld.global.u64 	%rd217, [%rd4];
	cvta.to.global.u64 	%rd218, %rd217;
	mov.b32 	%r111, 106;
	st.global.u32 	[%rd218+424], %r111;
	ld.global.u64 	%rd219, [%rd4];
	cvta.to.global.u64 	%rd220, %rd219;
	mov.b32 	%r112, 107;
	st.global.u32 	[%rd220+428], %r112;
	ld.global.u64 	%rd221, [%rd4];
	cvta.to.global.u64 	%rd222, %rd221;
	mov.b32 	%r113, 108;
	st.global.u32 	[%rd222+432], %r113;
	ld.global.u64 	%rd223, [%rd4];
	cvta.to.global.u64 	%rd224, %rd223;
	mov.b32 	%r114, 109;
	st.global.u32 	[%rd224+436], %r114;
	ld.global.u64 	%rd225, [%rd4];
	cvta.to.global.u64 	%rd226, %rd225;
	mov.b32 	%r115, 110;
	st.global.u32 	[%rd226+440], %r115;
	ld.global.u64 	%rd227, [%rd4];
	cvta.to.global.u64 	%rd228, %rd227;
	mov.b32 	%r116, 111;
	st.global.u32 	[%rd228+444], %r116;
	ld.global.u64 	%rd229, [%rd4];
	cvta.to.global.u64 	%rd230, %rd229;
	mov.b32 	%r117, 112;
	st.global.u32 	[%rd230+448], %r117;
	ld.global.u64 	%rd231, [%rd4];
	cvta.to.global.u64 	%rd232, %rd231;
	mov.b32 	%r118, 113;
	st.global.u32 	[%rd232+452], %r118;
	ld.global.u64 	%rd233, [%rd4];
	cvta.to.global.u64 	%rd234, %rd233;
	mov.b32 	%r119, 114;
	st.global.u32 	[%rd234+456], %r119;
	ld.global.u64 	%rd235, [%rd4];
	cvta.to.global.u64 	%rd236, %rd235;
	mov.b32 	%r120, 115;
	st.global.u32 	[%rd236+460], %r120;
	ld.global.u64 	%rd237, [%rd4];
	cvta.to.global.u64 	%rd238, %rd237;
	mov.b32 	%r121, 116;
	st.global.u32 	[%rd238+464], %r121;
	ld.global.u64 	%rd239, [%rd4];
	cvta.to.global.u64 	%rd240, %rd239;
	mov.b32 	%r122, 117;
	st.global.u32 	[%rd240+468], %r122;
	ld.global.u64 	%rd241, [%rd4];
	cvta.to.global.u64 	%rd242, %rd241;
	mov.b32 	%r123, 118;
	st.global.u32 	[%rd242+472], %r123;
	ld.global.u64 	%rd243, [%rd4];
	cvta.to.global.u64 	%rd244, %rd243;
	mov.b32 	%r124, 119;
	st.global.u32 	[%rd244+476], %r124;
	ld.global.u64 	%rd245, [%rd4];
	cvta.to.global.u64 	%rd246, %rd245;
	mov.b32 	%r125, 120;
	st.global.u32 	[%rd246+480], %r125;
	ld.global.u64 	%rd247, [%rd4];
	cvta.to.global.u64 	%rd248, %rd247;
	mov.b32 	%r126, 121;
	st.global.u32 	[%rd248+484], %r126;
	ld.global.u64 	%rd249, [%rd4];
	cvta.to.global.u64 	%rd250, %rd249;
	mov.b32 	%r127, 122;
	st.global.u32 	[%rd250+488], %r127;
	ld.global.u64 	%rd251, [%rd4];
	cvta.to.global.u64 	%rd252, %rd251;
	mov.b32 	%r128, 123;
	st.global.u32 	[%rd252+492], %r128;
	ld.global.u64 	%rd253, [%rd4];
	cvta.to.global.u64 	%rd254, %rd253;
	mov.b32 	%r129, 124;
	st.global.u32 	[%rd254+496], %r129;
	ld.global.u64 	%rd255, [%rd4];
	cvta.to.global.u64 	%rd256, %rd255;
	mov.b32 	%r130, 125;
	st.global.u32 	[%rd256+500], %r130;
	ld.global.u64 	%rd257, [%rd4];
	cvta.to.global.u64 	%rd258, %rd257;
	mov.b32 	%r131, 126;
	st.global.u32 	[%rd258+504], %r131;
	ld.global.u64 	%rd259, [%rd4];
	cvta.to.global.u64 	%rd260, %rd259;
	mov.b32 	%r132, 127;
	st.global.u32 	[%rd260+508], %r132;
	ld.global.u64 	%rd261, [%rd4];
	cvta.to.global.u64 	%rd262, %rd261;
	mov.b32 	%r133, 128;
	st.global.u32 	[%rd262+512], %r133;
	ld.global.u64 	%rd263, [%rd4];
	cvta.to.global.u64 	%rd264, %rd263;
	mov.b32 	%r134, 129;
	st.global.u32 	[%rd264+516], %r134;
	ld.global.u64 	%rd265, [%rd4];
	cvta.to.global.u64 	%rd266, %rd265;
	mov.b32 	%r135, 130;
	st.global.u32 	[%rd266+520], %r135;
	ld.global.u64 	%rd267, [%rd4];
	cvta.to.global.u64 	%rd268, %rd267;
	mov.b32 	%r136, 131;
	st.global.u32 	[%rd268+524], %r136;
	ld.global.u64 	%rd269, [%rd4];
	cvta.to.global.u64 	%rd270, %rd269;
	mov.b32 	%r137, 132;
	st.global.u32 	[%rd270+528], %r137;
	ld.global.u64 	%rd271, [%rd4];
	cvta.to.global.u64 	%rd272, %rd271;
	mov.b32 	%r138, 133;
	st.global.u32 	[%rd272+532], %r138;
	ld.global.u64 	%rd273, [%rd4];
	cvta.to.global.u64 	%rd274, %rd273;
	mov.b32 	%r139, 134;
	st.global.u32 	[%rd274+536], %r139;
	ld.global.u64 	%rd275, [%rd4];
	cvta.to.global.u64 	%rd276, %rd275;
	mov.b32 	%r140, 135;
	st.global.u32 	[%rd276+540], %r140;
	ld.global.u64 	%rd277, [%rd4];
	cvta.to.global.u64 	%rd278, %rd277;
	mov.b32 	%r141, 136;
	st.global.u32 	[%rd278+544], %r141;
	ld.global.u64 	%rd279, [%rd4];
	cvta.to.global.u64 	%rd280, %rd279;
	mov.b32 	%r142, 137;
	st.global.u32 	[%rd280+548], %r142;
	ld.global.u64 	%rd281, [%rd4];
	cvta.to.global.u64 	%rd282, %rd281;
	mov.b32 	%r143, 138;
	st.global.u32 	[%rd282+552], %r143;
	ld.global.u64 	%rd283, [%rd4];
	cvta.to.global.u64 	%rd284, %rd283;
	mov.b32 	%r144, 139;
	st.global.u32 	[%rd284+556], %r144;
	ld.global.u64 	%rd285, [%rd4];
	cvta.to.global.u64 	%rd286, %rd285;
	mov.b32 	%r145, 140;
	st.global.u32 	[%rd286+560], %r145;
	ld.global.u64 	%rd287, [%rd4];
	cvta.to.global.u64 	%rd288, %rd287;
	mov.b32 	%r146, 141;
	st.global.u32 	[%rd288+564], %r146;
	ld.global.u64 	%rd289, [%rd4];
	cvta.to.global.u64 	%rd290, %rd289;
	mov.b32 	%r147, 142;
	st.global.u32 	[%rd290+568], %r147;
	ld.global.u64 	%rd291, [%rd4];
	cvta.to.global.u64 	%rd292, %rd291;
	mov.b32 	%r148, 143;
	st.global.u32 	[%rd292+572], %r148;
	ld.global.u64 	%rd293, [%rd4];
	cvta.to.global.u64 	%rd294, %rd293;
	mov.b32 	%r149, 144;
	st.global.u32 	[%rd294+576], %r149;
	ld.global.u64 	%rd295, [%rd4];
	cvta.to.global.u64 	%rd296, %rd295;
	mov.b32 	%r150, 145;
	st.global.u32 	[%rd296+580], %r150;
	ld.global.u64 	%rd297, [%rd4];
	cvta.to.global.u64 	%rd298, %rd297;
	mov.b32 	%r151, 146;
	st.global.u32 	[%rd298+584], %r151;
	ld.global.u64 	%rd299, [%rd4];
	cvta.to.global.u64 	%rd300, %rd299;
	mov.b32 	%r152, 147;
	st.global.u32 	[%rd300+588], %r152;
	ld.global.u64 	%rd301, [%rd4];
	cvta.to.global.u64 	%rd302, %rd301;
	mov.b32 	%r153, 148;
	st.global.u32 	[%rd302+592], %r153;
	ld.global.u64 	%rd303, [%rd4];
	cvta.to.global.u64 	%rd304, %rd303;
	mov.b32 	%r154, 149;
	st.global.u32 	[%rd304+596], %r154;
	ld.global.u64 	%rd305, [%rd4];
	cvta.to.global.u64 	%rd306, %rd305;
	mov.b32 	%r155, 150;
	st.global.u32 	[%rd306+600], %r155;
	ld.global.u64 	%rd307, [%rd4];
	cvta.to.global.u64 	%rd308, %rd307;
	mov.b32 	%r156, 151;
	st.global.u32 	[%rd308+604], %r156;
	ld.global.u64 	%rd309, [%rd4];
	cvta.to.global.u64 	%rd310, %rd309;
	mov.b32 	%r157, 152;
	st.global.u32 	[%rd310+608], %r157;
	ld.global.u64 	%rd311, [%rd4];
	cvta.to.global.u64 	%rd312, %rd311;
	mov.b32 	%r158, 153;
	st.global.u32 	[%rd312+612], %r158;
	ld.global.u64 	%rd313, [%rd4];
	cvta.to.global.u64 	%rd314, %rd313;
	mov.b32 	%r159, 154;
	st.global.u32 	[%rd314+616], %r159;
	ld.global.u64 	%rd315, [%rd4];
	cvta.to.global.u64 	%rd316, %rd315;
	mov.b32 	%r160, 155;
	st.global.u32 	[%rd316+620], %r160;
	ld.global.u64 	%rd317, [%rd4];
	cvta.to.global.u64 	%rd318, %rd317;
	mov.b32 	%r161, 156;
	st.global.u32 	[%rd318+624], %r161;
	ld.global.u64 	%rd319, [%rd4];
	cvta.to.global.u64 	%rd320, %rd319;
	mov.b32 	%r162, 157;
	st.global.u32 	[%rd320+628], %r162;
	ld.global.u64 	%rd321, [%rd4];
	cvta.to.global.u64 	%rd322, %rd321;
	mov.b32 	%r163, 158;
	st.global.u32 	[%rd322+632], %r163;
	ld.global.u64 	%rd323, [%rd4];
	cvta.to.global.u64 	%rd324, %rd323;
	mov.b32 	%r164, 159;
	st.global.u32 	[%rd324+636], %r164;
	ld.global.u64 	%rd325, [%rd4];
	cvta.to.global.u64 	%rd326, %rd325;
	mov.b32 	%r165, 160;
	st.global.u32 	[%rd326+640], %r165;
	ld.global.u64 	%rd327, [%rd4];
	cvta.to.global.u64 	%rd328, %rd327;
	mov.b32 	%r166, 161;
	st.global.u32 	[%rd328+644], %r166;
	ld.global.u64 	%rd329, [%rd4];
	cvta.to.global.u64 	%rd330, %rd329;
	mov.b32 	%r167, 162;
	st.global.u32 	[%rd330+648], %r167;
	ld.global.u64 	%rd331, [%rd4];
	cvta.to.global.u64 	%rd332, %rd331;
	mov.b32 	%r168, 163;
	st.global.u32 	[%rd332+652], %r168;
	ld.global.u64 	%rd333, [%rd4];
	cvta.to.global.u64 	%rd334, %rd333;
	mov.b32 	%r169, 164;
	st.global.u32 	[%rd334+656], %r169;
	ld.global.u64 	%rd335, [%rd4];
	cvta.to.global.u64 	%rd336, %rd335;
	mov.b32 	%r170, 165;
	st.global.u32 	[%rd336+660], %r170;
	ld.global.u64 	%rd337, [%rd4];
	cvta.to.global.u64 	%rd338, %rd337;
	mov.b32 	%r171, 166;
	st.global.u32 	[%rd338+664], %r171;
	ld.global.u64 	%rd339, [%rd4];
	cvta.to.global.u64 	%rd340, %rd339;
	mov.b32 	%r172, 167;
	st.global.u32 	[%rd340+668], %r172;
	ld.global.u64 	%rd341, [%rd4];
	cvta.to.global.u64 	%rd342, %rd341;
	mov.b32 	%r173, 168;
	st.global.u32 	[%rd342+672], %r173;
	ld.global.u64 	%rd343, [%rd4];
	cvta.to.global.u64 	%rd344, %rd343;
	mov.b32 	%r174, 169;
	st.global.u32 	[%rd344+676], %r174;
	ld.global.u64 	%rd345, [%rd4];
	cvta.to.global.u64 	%rd346, %rd345;
	mov.b32 	%r175, 170;
	st.global.u32 	[%rd346+680], %r175;
	ld.global.u64 	%rd347, [%rd4];
	cvta.to.global.u64 	%rd348, %rd347;
	mov.b32 	%r176, 171;
	st.global.u32 	[%rd348+684], %r176;
	ld.global.u64 	%rd349, [%rd4];
	cvta.to.global.u64 	%rd350, %rd349;
	mov.b32 	%r177, 172;
	st.global.u32 	[%rd350+688], %r177;
	ld.global.u64 	%rd351, [%rd4];
	cvta.to.global.u64 	%rd352, %rd351;
	mov.b32 	%r178, 173;
	st.global.u32 	[%rd352+692], %r178;
	ld.global.u64 	%rd353, [%rd4];
	cvta.to.global.u64 	%rd354, %rd353;
	mov.b32 	%r179, 174;
	st.global.u32 	[%rd354+696], %r179;
	ld.global.u64 	%rd355, [%rd4];
	cvta.to.global.u64 	%rd356, %rd355;
	mov.b32 	%r180, 175;
	st.global.u32 	[%rd356+700], %r180;
	ld.global.u64 	%rd357, [%rd4];
	cvta.to.global.u64 	%rd358, %rd357;
	mov.b32 	%r181, 176;
	st.global.u32 	[%rd358+704], %r181;
	ld.global.u64 	%rd359, [%rd4];
	cvta.to.global.u64 	%rd360, %rd359;
	mov.b32 	%r182, 177;
	st.global.u32 	[%rd360+708], %r182;
	ld.global.u64 	%rd361, [%rd4];
	cvta.to.global.u64 	%rd362, %rd361;
	mov.b32 	%r183, 178;
	st.global.u32 	[%rd362+712], %r183;
	ld.global.u64 	%rd363, [%rd4];
	cvta.to.global.u64 	%rd364, %rd363;
	mov.b32 	%r184, 179;
	st.global.u32 	[%rd364+716], %r184;
	ld.global.u64 	%rd365, [%rd4];
	cvta.to.global.u64 	%rd366, %rd365;
	mov.b32 	%r185, 180;
	st.global.u32 	[%rd366+720], %r185;
	ld.global.u64 	%rd367, [%rd4];
	cvta.to.global.u64 	%rd368, %rd367;
	mov.b32 	%r186, 181;
	st.global.u32 	[%rd368+724], %r186;
	ld.global.u64 	%rd369, [%rd4];
	cvta.to.global.u64 	%rd370, %rd369;
	mov.b32 	%r187, 182;
	st.global.u32 	[%rd370+728], %r187;
	ld.global.u64 	%rd371, [%rd4];
	cvta.to.global.u64 	%rd372, %rd371;
	mov.b32 	%r188, 183;
	st.global.u32 	[%rd372+732], %r188;
	ld.global.u64 	%rd373, [%rd4];
	cvta.to.global.u64 	%rd374, %rd373;
	mov.b32 	%r189, 184;
	st.global.u32 	[%rd374+736], %r189;
	ld.global.u64 	%rd375, [%rd4];
	cvta.to.global.u64 	%rd376, %rd375;
	mov.b32 	%r190, 185;
	st.global.u32 	[%rd376+740], %r190;
	ld.global.u64 	%rd377, [%rd4];
	cvta.to.global.u64 	%rd378, %rd377;
	mov.b32 	%r191, 186;
	st.global.u32 	[%rd378+744], %r191;
	ld.global.u64 	%rd379, [%rd4];
	cvta.to.global.u64 	%rd380, %rd379;
	mov.b32 	%r192, 187;
	st.global.u32 	[%rd380+748], %r192;
	ld.global.u64 	%rd381, [%rd4];
	cvta.to.global.u64 	%rd382, %rd381;
	mov.b32 	%r193, 188;
	st.global.u32 	[%rd382+752], %r193;
	ld.global.u64 	%rd383, [%rd4];
	cvta.to.global.u64 	%rd384, %rd383;
	mov.b32 	%r194, 189;
	st.global.u32 	[%rd384+756], %r194;
	ld.global.u64 	%rd385, [%rd4];
	cvta.to.global.u64 	%rd386, %rd385;
	mov.b32 	%r195, 190;
	st.global.u32 	[%rd386+760], %r195;
	ld.global.u64 	%rd387, [%rd4];
	cvta.to.global.u64 	%rd388, %rd387;
	mov.b32 	%r196, 191;
	st.global.u32 	[%rd388+764], %r196;
	ld.global.u64 	%rd389, [%rd4];
	cvta.to.global.u64 	%rd390, %rd389;
	mov.b32 	%r197, 192;
	st.global.u32 	[%rd390+768], %r197;
	ld.global.u64 	%rd391, [%rd4];
	cvta.to.global.u64 	%rd392, %rd391;
	mov.b32 	%r198, 193;
	st.global.u32 	[%rd392+772], %r198;
	ld.global.u64 	%rd393, [%rd4];
	cvta.to.global.u64 	%rd394, %rd393;
	mov.b32 	%r199, 194;
	st.global.u32 	[%rd394+776], %r199;
	ld.global.u64 	%rd395, [%rd4];
	cvta.to.global.u64 	%rd396, %rd395;
	mov.b32 	%r200, 195;
	st.global.u32 	[%rd396+780], %r200;
	ld.global.u64 	%rd397, [%rd4];
	cvta.to.global.u64 	%rd398, %rd397;
	mov.b32 	%r201, 196;
	st.global.u32 	[%rd398+784], %r201;
	ld.global.u64 	%rd399, [%rd4];
	cvta.to.global.u64 	%rd400, %rd399;
	mov.b32 	%r202, 197;
	st.global.u32 	[%rd400+788], %r202;
	ld.global.u64 	%rd401, [%rd4];
	cvta.to.global.u64 	%rd402, %rd401;
	mov.b32 	%r203, 198;
	st.global.u32 	[%rd402+792], %r203;
	ld.global.u64 	%rd403, [%rd4];
	cvta.to.global.u64 	%rd404, %rd403;
	mov.b32 	%r204, 199;
	st.global.u32 	[%rd404+796], %r204;
	ld.global.u64 	%rd405, [%rd4];
	cvta.to.global.u64 	%rd406, %rd405;
	mov.b32 	%r205, 200;
	st.global.u32 	[%rd406+800], %r205;
	ld.global.u64 	%rd407, [%rd4];
	cvta.to.global.u64 	%rd408, %rd407;
	mov.b32 	%r206, 201;
	st.global.u32 	[%rd408+804], %r206;
	ld.global.u64 	%rd409, [%rd4];
	cvta.to.global.u64 	%rd410, %rd409;
	mov.b32 	%r207, 202;
	st.global.u32 	[%rd410+808], %r207;
	ld.global.u64 	%rd411, [%rd4];
	cvta.to.global.u64 	%rd412, %rd411;
	mov.b32 	%r208, 203;
	st.global.u32 	[%rd412+812], %r208;
	ld.global.u64 	%rd413, [%rd4];
	cvta.to.global.u64 	%rd414, %rd413;
	mov.b32 	%r209, 204;
	st.global.u32 	[%rd414+816], %r209;
	ld.global.u64 	%rd415, [%rd4];
	cvta.to.global.u64 	%rd416, %rd415;
	mov.b32 	%r210, 205;
	st.global.u32 	[%rd416+820], %r210;
	ld.global.u64 	%rd417, [%rd4];
	cvta.to.global.u64 	%rd418, %rd417;
	mov.b32 	%r211, 206;
	st.global.u32 	[%rd418+824], %r211;
	ld.global.u64 	%rd419, [%rd4];
	cvta.to.global.u64 	%rd420, %rd419;
	mov.b32 	%r212, 207;
	st.global.u32 	[%rd420+828], %r212;
	ld.global.u64 	%rd421, [%rd4];
	cvta.to.global.u64 	%rd422, %rd421;
	mov.b32 	%r213, 208;
	st.global.u32 	[%rd422+832], %r213;
	ld.global.u64 	%rd423, [%rd4];
	cvta.to.global.u64 	%rd424, %rd423;
	mov.b32 	%r214, 209;
	st.global.u32 	[%rd424+836], %r214;
	ld.global.u64 	%rd425, [%rd4];
	cvta.to.global.u64 	%rd426, %rd425;
	mov.b32 	%r215, 210;
	st.global.u32 	[%rd426+840], %r215;
	ld.global.u64 	%rd427, [%rd4];
	cvta.to.global.u64 	%rd428, %rd427;
	mov.b32 	%r216, 211;
	st.global.u32 	[%rd428+844], %r216;
	ld.global.u64 	%rd429, [%rd4];
	cvta.to.global.u64 	%rd430, %rd429;
	mov.b32 	%r217, 212;
	st.global.u32 	[%rd430+848], %r217;
	ld.global.u64 	%rd431, [%rd4];
	cvta.to.global.u64 	%rd432, %rd431;
	mov.b32 	%r218, 213;
	st.global.u32 	[%rd432+852], %r218;
	ld.global.u64 	%rd433, [%rd4];
	cvta.to.global.u64 	%rd434, %rd433;
	mov.b32 	%r219, 214;
	st.global.u32 	[%rd434+856], %r219;
	ld.global.u64 	%rd435, [%rd4];
	cvta.to.global.u64 	%rd436, %rd435;
	mov.b32 	%r220, 215;
	st.global.u32 	[%rd436+860], %r220;
	ld.global.u64 	%rd437, [%rd4];
	cvta.to.global.u64 	%rd438, %rd437;
	mov.b32 	%r221, 216;
	st.global.u32 	[%rd438+864], %r221;
	ld.global.u64 	%rd439, [%rd4];
	cvta.to.global.u64 	%rd440, %rd439;
	mov.b32 	%r222, 217;
	st.global.u32 	[%rd440+868], %r222;
	ld.global.u64 	%rd441, [%rd4];
	cvta.to.global.u64 	%rd442, %rd441;
	mov.b32 	%r223, 218;
	st.global.u32 	[%rd442+872], %r223;
	ld.global.u64 	%rd443, [%rd4];
	cvta.to.global.u64 	%rd444, %rd443;
	mov.b32 	%r224, 219;
	st.global.u32 	[%rd444+876], %r224;
	ld.global.u64 	%rd445, [%rd4];
	cvta.to.global.u64 	%rd446, %rd445;
	mov.b32 	%r225, 220;
	st.global.u32 	[%rd446+880], %r225;
	ld.global.u64 	%rd447, [%rd4];
	cvta.to.global.u64 	%rd448, %rd447;
	mov.b32 	%r226, 221;
	st.global.u32 	[%rd448+884], %r226;
	ld.global.u64 	%rd449, [%rd4];
	cvta.to.global.u64 	%rd450, %rd449;
	mov.b32 	%r227, 222;
	st.global.u32 	[%rd450+888], %r227;
	ld.global.u64 	%rd451, [%rd4];
	cvta.to.global.u64 	%rd452, %rd451;
	mov.b32 	%r228, 223;
	st.global.u32 	[%rd452+892], %r228;
	ld.global.u64 	%rd453, [%rd4];
	cvta.to.global.u64 	%rd454, %rd453;
	mov.b32 	%r229, 224;
	st.global.u32 	[%rd454+896], %r229;
	ld.global.u64 	%rd455, [%rd4];
	cvta.to.global.u64 	%rd456, %rd455;
	mov.b32 	%r230, 225;
	st.global.u32 	[%rd456+900], %r230;
	ld.global.u64 	%rd457, [%rd4];
	cvta.to.global.u64 	%rd458, %rd457;
	mov.b32 	%r231, 226;
	st.global.u32 	[%rd458+904], %r231;
	ld.global.u64 	%rd459, [%rd4];
	cvta.to.global.u64 	%rd460, %rd459;
	mov.b32 	%r232, 227;
	st.global.u32 	[%rd460+908], %r232;
	ld.global.u64 	%rd461, [%rd4];
	cvta.to.global.u64 	%rd462, %rd461;
	mov.b32 	%r233, 228;
	st.global.u32 	[%rd462+912], %r233;
	ld.global.u64 	%rd463, [%rd4];
	cvta.to.global.u64 	%rd464, %rd463;
	mov.b32 	%r234, 229;
	st.global.u32 	[%rd464+916], %r234;
	ld.global.u64 	%rd465, [%rd4];
	cvta.to.global.u64 	%rd466, %rd465;
	mov.b32 	%r235, 230;
	st.global.u32 	[%rd466+920], %r235;
	ld.global.u64 	%rd467, [%rd4];
	cvta.to.global.u64 	%rd468, %rd467;
	mov.b32 	%r236, 231;
	st.global.u32 	[%rd468+924], %r236;
	ld.global.u64 	%rd469, [%rd4];
	cvta.to.global.u64 	%rd470, %rd469;
	mov.b32 	%r237, 232;
	st.global.u32 	[%rd470+928], %r237;
	ld.global.u64 	%rd471, [%rd4];
	cvta.to.global.u64 	%rd472, %rd471;
	mov.b32 	%r238, 233;
	st.global.u32 	[%rd472+932], %r238;
	ld.global.u64 	%rd473, [%rd4];
	cvta.to.global.u64 	%rd474, %rd473;
	mov.b32 	%r239, 234;
	st.global.u32 	[%rd474+936], %r239;
	ld.global.u64 	%rd475, [%rd4];
	cvta.to.global.u64 	%rd476, %rd475;
	mov.b32 	%r240, 235;
	st.global.u32 	[%rd476+940], %r240;
	ld.global.u64 	%rd477, [%rd4];
	cvta.to.global.u64 	%rd478, %rd477;
	mov.b32 	%r241, 236;
	st.global.u32 	[%rd478+944], %r241;
	ld.global.u64 	%rd479, [%rd4];
	cvta.to.global.u64 	%rd480, %rd479;
	mov.b32 	%r242, 237;
	st.global.u32 	[%rd480+948], %r242;
	ld.global.u64 	%rd481, [%rd4];
	cvta.to.global.u64 	%rd482, %rd481;
	mov.b32 	%r243, 238;
	st.global.u32 	[%rd482+952], %r243;
	ld.global.u64 	%rd483, [%rd4];
	cvta.to.global.u64 	%rd484, %rd483;
	mov.b32 	%r244, 239;
	st.global.u32 	[%rd484+956], %r244;
	ld.global.u64 	%rd485, [%rd4];
	cvta.to.global.u64 	%rd486, %rd485;
	mov.b32 	%r245, 240;
	st.global.u32 	[%rd486+960], %r245;
	ld.global.u64 	%rd487, [%rd4];
	cvta.to.global.u64 	%rd488, %rd487;
	mov.b32 	%r246, 241;
	st.global.u32 	[%rd488+964], %r246;
	ld.global.u64 	%rd489, [%rd4];
	cvta.to.global.u64 	%rd490, %rd489;
	mov.b32 	%r247, 242;
	st.global.u32 	[%rd490+968], %r247;
	ld.global.u64 	%rd491, [%rd4];
	cvta.to.global.u64 	%rd492, %rd491;
	mov.b32 	%r248, 243;
	st.global.u32 	[%rd492+972], %r248;
	ld.global.u64 	%rd493, [%rd4];
	cvta.to.global.u64 	%rd494, %rd493;
	mov.b32 	%r249, 244;
	st.global.u32 	[%rd494+976], %r249;
	ld.global.u64 	%rd495, [%rd4];
	cvta.to.global.u64 	%rd496, %rd495;
	mov.b32 	%r250, 245;
	st.global.u32 	[%rd496+980], %r250;
	ld.global.u64 	%rd497, [%rd4];
	cvta.to.global.u64 	%rd498, %rd497;
	mov.b32 	%r251, 246;
	st.global.u32 	[%rd498+984], %r251;
	ld.global.u64 	%rd499, [%rd4];
	cvta.to.global.u64 	%rd500, %rd499;
	mov.b32 	%r252, 247;
	st.global.u32 	[%rd500+988], %r252;
	ld.global.u64 	%rd501, [%rd4];
	cvta.to.global.u64 	%rd502, %rd501;
	mov.b32 	%r253, 248;
	st.global.u32 	[%rd502+992], %r253;
	ld.global.u64 	%rd503, [%rd4];
	cvta.to.global.u64 	%rd504, %rd503;
	mov.b32 	%r254, 249;
	st.global.u32 	[%rd504+996], %r254;
	ld.global.u64 	%rd505, [%rd4];
	cvta.to.global.u64 	%rd506, %rd505;
	mov.b32 	%r255, 250;
	st.global.u32 	[%rd506+1000], %r255;
	ld.global.u64 	%rd507, [%rd4];
	cvta.to.global.u64 	%rd508, %rd507;
	mov.b32 	%r256, 251;
	st.global.u32 	[%rd508+1004], %r256;
	ld.global.u64 	%rd509, [%rd4];
	cvta.to.global.u64 	%rd510, %rd509;
	mov.b32 	%r257, 252;
	st.global.u32 	[%rd510+1008], %r257;
	ld.global.u64 	%rd511, [%rd4];
	cvta.to.global.u64 	%rd512, %rd511;
	mov.b32 	%r258, 253;
	st.global.u32 	[%rd512+1012], %r258;
	ld.global.u64 	%rd513, [%rd4];
	cvta.to.global.u64 	%rd514, %rd513;
	mov.b32 	%r259, 254;
	st.global.u32 	[%rd514+1016], %r259;
	ld.global.u64 	%rd515, [%rd4];
	cvta.to.global.u64 	%rd516, %rd515;
	mov.b32 	%r260, 255;
	st.global.u32 	[%rd516+1020], %r260;
	ret;

}
	// .globl	_Z4freePPi
.visible .entry _Z4freePPi(
	.param .u64 .ptr .align 1 _Z4freePPi_param_0
)
{


	ret;

}


// ===== COMPILED SASS (sm_100) =====

	.target	sm_100

	.elftype	@"ET_EXEC"


//--------------------- .note.nv.tkinfo           --------------------------
	.section	.note.nv.tkinfo,"",@"SHT_NOTE"
	.sectionflags	@"SHF_NOTE_NV_TKINFO"
	.tkinfo
        /*0018*/ 	.word	0x00000002
        /*0030*/ 	.string	""
        /*0030*/ 	.string	"ptxas"
        /*0030*/ 	.string	"Cuda compilation tools, release 13.0, V13.0.88"
        /*0030*/ 	.string	"Build cuda_13.0.r13.0/compiler.36424714_0"
        /*0030*/ 	.string	"-arch sm_100 -m 64 "



//--------------------- .note.nv.cuinfo           --------------------------
	.section	.note.nv.cuinfo,"",@"SHT_NOTE"
	.sectionflags	@"SHF_NOTE_NV_CUINFO"
        /*0018*/ 	.short	0x0002
        /*001a*/ 	.short	0x0064
        /*001c*/ 	.short	0x0082
	.zero		2


//--------------------- .nv.info                  --------------------------
	.section	.nv.info,"",@"SHT_CUDA_INFO"
	.align	4


	//----- nvinfo : EIATTR_REGCOUNT
	.align		4
        /*0000*/ 	.byte	0x04, 0x2f
        /*0002*/ 	.short	(.L_2 - .L_1)
	.align		4
.L_1:
        /*0004*/ 	.word	index@(_Z5allocPPi)
        /*0008*/ 	.word	0x00000012


	//----- nvinfo : EIATTR_FRAME_SIZE
	.align		4
.L_2:
        /*000c*/ 	.byte	0x04, 0x11
        /*000e*/ 	.short	(.L_4 - .L_3)
	.align		4
.L_3:
        /*0010*/ 	.word	index@(_Z5allocPPi)
        /*0014*/ 	.word	0x00000000


	//----- nvinfo : EIATTR_REGCOUNT
	.align		4
.L_4:
        /*0018*/ 	.byte	0x04, 0x2f
        /*001a*/ 	.short	(.L_6 - .L_5)
	.align		4
.L_5:
        /*001c*/ 	.word	index@(_Z4fillPPi)
        /*0020*/ 	.word	0x00000018


	//----- nvinfo : EIATTR_FRAME_SIZE
	.align		4
.L_6:
        /*0024*/ 	.byte	0x04, 0x11
        /*0026*/ 	.short	(.L_8 - .L_7)
	.align		4
.L_7:
        /*0028*/ 	.word	index@(_Z4fillPPi)
        /*002c*/ 	.word	0x00000000


	//----- nvinfo : EIATTR_REGCOUNT
	.align		4
.L_8:
        /*0030*/ 	.byte	0x04, 0x2f
        /*0032*/ 	.short	(.L_10 - .L_9)
	.align		4
.L_9:
        /*0034*/ 	.word	index@(_Z4freePPi)
        /*0038*/ 	.word	0x00000004


	//----- nvinfo : EIATTR_FRAME_SIZE
	.align		4
.L_10:
        /*003c*/ 	.byte	0x04, 0x11
        /*003e*/ 	.short	(.L_12 - .L_11)
	.align		4
.L_11:
        /*0040*/ 	.word	index@(_Z4freePPi)
        /*0044*/ 	.word	0x00000000


	//----- nvinfo : EIATTR_MIN_STACK_SIZE
	.align		4
.L_12:
        /*0048*/ 	.byte	0x04, 0x12
        /*004a*/ 	.short	(.L_14 - .L_13)
	.align		4
.L_13:
        /*004c*/ 	.word	index@(_Z4freePPi)
        /*0050*/ 	.word	0x00000000


	//----- nvinfo : EIATTR_MIN_STACK_SIZE
	.align		4
.L_14:
        /*0054*/ 	.byte	0x04, 0x12
        /*0056*/ 	.short	(.L_16 - .L_15)
	.align		4
.L_15:
        /*0058*/ 	.word	index@(_Z4fillPPi)
        /*005c*/ 	.word	0x00000000


	//----- nvinfo : EIATTR_MIN_STACK_SIZE
	.align		4
.L_16:
        /*0060*/ 	.byte	0x04, 0x12
        /*0062*/ 	.short	(.L_18 - .L_17)
	.align		4
.L_17:
        /*0064*/ 	.word	index@(_Z5allocPPi)
        /*0068*/ 	.word	0x00000000
.L_18:


//--------------------- .nv.compat                --------------------------
	.section	.nv.compat,"",@"SHT_CUDA_COMPAT_INFO"
	.align	4
        /*0000*/ 	.byte	0x02, 0x09, 0x00, 0x00, 0x02, 0x02, 0x01, 0x00, 0x02, 0x05, 0x05, 0x00, 0x03, 0x07, 0x01, 0x01
        /*0010*/ 	.byte	0x02, 0x03, 0x00, 0x00, 0x02, 0x06, 0x01, 0x00, 0x04, 0x0b, 0x08, 0x00, 0x09, 0x00, 0x00, 0x00
        /*0020*/ 	.byte	0x00, 0x00, 0x00, 0x00


//--------------------- .nv.info._Z4freePPi       --------------------------
	.section	.nv.info._Z4freePPi,"",@"SHT_CUDA_INFO"
	.sectionflags	@""
	.align	4


	//----- nvinfo : EIATTR_CUDA_API_VERSION
	.align		4
        /*0000*/ 	.byte	0x04, 0x37
        /*0002*/ 	.short	(.L_20 - .L_19)
.L_19:
        /*0004*/ 	.word	0x00000082


	//----- nvinfo : EIATTR_KPARAM_INFO
	.align		4
.L_20:
        /*0008*/ 	.byte	0x04, 0x17
        /*000a*/ 	.short	(.L_22 - .L_21)
.L_21:
        /*000c*/ 	.word	0x00000000
        /*0010*/ 	.short	0x0000
        /*0012*/ 	.short	0x0000
        /*0014*/ 	.byte	0x00, 0xf5, 0x21, 0x00


	//----- nvinfo : EIATTR_SPARSE_MMA_MASK
	.align		4
.L_22:
        /*0018*/ 	.byte	0x03, 0x50
        /*001a*/ 	.short	0x0000


	//----- nvinfo : EIATTR_MAXREG_COUNT
	.align		4
        /*001c*/ 	.byte	0x03, 0x1b
        /*001e*/ 	.short	0x00ff


	//----- nvinfo : EIATTR_MERCURY_ISA_VERSION
	.align		4
        /*0020*/ 	.byte	0x03, 0x5f
        /*0022*/ 	.short	0x0101


	//----- nvinfo : EIATTR_VRC_CTA_INIT_COUNT
	.align		4
        /*0024*/ 	.byte	0x02, 0x4a
	.zero		1
	.zero		1


	//----- nvinfo : EIATTR_EXIT_INSTR_OFFSETS
	.align		4
        /*0028*/ 	.byte	0x04, 0x1c
        /*002a*/ 	.short	(.L_24 - .L_23)


	//   ....[0]....
.L_23:
        /*002c*/ 	.word	0x00000010


	//----- nvinfo : EIATTR_CBANK_PARAM_SIZE
	.align		4
.L_24:
        /*0030*/ 	.byte	0x03, 0x19
        /*0032*/ 	.short	0x0008


	//----- nvinfo : EIATTR_PARAM_CBANK
	.align		4
        /*0034*/ 	.byte	0x04, 0x0a
        /*0036*/ 	.short	(.L_26 - .L_25)
	.align		4
.L_25:
        /*0038*/ 	.word	index@(.nv.constant0._Z4freePPi)
        /*003c*/ 	.short	0x0380
        /*003e*/ 	.short	0x0008


	//----- nvinfo : EIATTR_SW_WAR
	.align		4
.L_26:
        /*0040*/ 	.byte	0x04, 0x36
        /*0042*/ 	.short	(.L_28 - .L_27)
.L_27:
        /*0044*/ 	.word	0x00000008
.L_28:


//--------------------- .nv.info._Z4fillPPi       --------------------------
	.section	.nv.info._Z4fillPPi,"",@"SHT_CUDA_INFO"
	.sectionflags	@""
	.align	4


	//----- nvinfo : EIATTR_CUDA_API_VERSION
	.align		4
        /*0000*/ 	.byte	0x04, 0x37
        /*0002*/ 	.short	(.L_30 - .L_29)
.L_29:
        /*0004*/ 	.word	0x00000082


	//----- nvinfo : EIATTR_KPARAM_INFO
	.align		4
.L_30:
        /*0008*/ 	.byte	0x04, 0x17
        /*000a*/ 	.short	(.L_32 - .L_31)
.L_31:
        /*000c*/ 	.word	0x00000000
        /*0010*/ 	.short	0x0000
        /*0012*/ 	.short	0x0000
        /*0014*/ 	.byte	0x00, 0xf5, 0x21, 0x00


	//----- nvinfo : EIATTR_SPARSE_MMA_MASK
	.align		4
.L_32:
        /*0018*/ 	.byte	0x03, 0x50
        /*001a*/ 	.short	0x0000


	//----- nvinfo : EIATTR_MAXREG_COUNT
	.align		4
        /*001c*/ 	.byte	0x03, 0x1b
        /*001e*/ 	.short	0x00ff


	//----- nvinfo : EIATTR_MERCURY_ISA_VERSION
	.align		4
        /*0020*/ 	.byte	0x03, 0x5f
        /*0022*/ 	.short	0x0101


	//----- nvinfo : EIATTR_VRC_CTA_INIT_COUNT
	.align		4
        /*0024*/ 	.byte	0x02, 0x4a
	.zero		1
	.zero		1


	//----- nvinfo : EIATTR_EXIT_INSTR_OFFSETS
	.align		4
        /*0028*/ 	.byte	0x04, 0x1c
        /*002a*/ 	.short	(.L_34 - .L_33)


	//   ....[0]....
.L_33:
        /*002c*/ 	.word	0x00003070


	//----- nvinfo : EIATTR_CBANK_PARAM_SIZE
	.align		4
.L_34:
        /*0030*/ 	.byte	0x03, 0x19
        /*0032*/ 	.short	0x0008


	//----- nvinfo : EIATTR_PARAM_CBANK
	.align		4
        /*0034*/ 	.byte	0x04, 0x0a
        /*0036*/ 	.short	(.L_36 - .L_35)
	.align		4
.L_35:
        /*0038*/ 	.word	index@(.nv.constant0._Z4fillPPi)
        /*003c*/ 	.short	0x0380
        /*003e*/ 	.short	0x0008


	//----- nvinfo : EIATTR_SW_WAR
	.align		4
.L_36:
        /*0040*/ 	.byte	0x04, 0x36
        /*0042*/ 	.short	(.L_38 - .L_37)
.L_37:
        /*0044*/ 	.word	0x00000008
.L_38:


//--------------------- .nv.info._Z5allocPPi      --------------------------
	.section	.nv.info._Z5allocPPi,"",@"SHT_CUDA_INFO"
	.sectionflags	@""
	.align	4


	//----- nvinfo : EIATTR_CUDA_API_VERSION
	.align		4
        /*0000*/ 	.byte	0x04, 0x37
        /*0002*/ 	.short	(.L_40 - .L_39)
.L_39:
        /*0004*/ 	.word	0x00000082


	//----- nvinfo : EIATTR_KPARAM_INFO
	.align		4
.L_40:
        /*0008*/ 	.byte	0x04, 0x17
        /*000a*/ 	.short	(.L_42 - .L_41)
.L_41:
        /*000c*/ 	.word	0x00000000
        /*0010*/ 	.short	0x0000
        /*0012*/ 	.short	0x0000
        /*0014*/ 	.byte	0x00, 0xf5, 0x21, 0x00


	//----- nvinfo : EIATTR_SPARSE_MMA_MASK
	.align		4
.L_42:
        /*0018*/ 	.byte	0x03, 0x50
        /*001a*/ 	.short	0x0000


	//----- nvinfo : EIATTR_MAXREG_COUNT
	.align		4
        /*001c*/ 	.byte	0x03, 0x1b
        /*001e*/ 	.short	0x00ff


	//----- nvinfo : EIATTR_MERCURY_ISA_VERSION
	.align		4
        /*0020*/ 	.byte	0x03, 0x5f
        /*0022*/ 	.short	0x0101


	//----- nvinfo : EIATTR_INT_WARP_WIDE_INSTR_OFFSETS
	.align		4
        /*0024*/ 	.byte	0x04, 0x31
        /*0026*/ 	.short	(.L_44 - .L_43)


	//   ....[0]....
.L_43:
        /*0028*/ 	.word	0x00000020


	//   ....[1]....
        /*002c*/ 	.word	0x00000190


	//   ....[2]....
        /*0030*/ 	.word	0x000001a0


	//----- nvinfo : EIATTR_VRC_CTA_INIT_COUNT
	.align		4
.L_44:
        /*0034*/ 	.byte	0x02, 0x4a
	.zero		1
	.zero		1


	//----- nvinfo : EIATTR_EXIT_INSTR_OFFSETS
	.align		4
        /*0038*/ 	.byte	0x04, 0x1c
        /*003a*/ 	.short	(.L_46 - .L_45)


	//   ....[0]....
.L_45:
        /*003c*/ 	.word	0x000001e0


	//----- nvinfo : EIATTR_CBANK_PARAM_SIZE
	.align		4
.L_46:
        /*0040*/ 	.byte	0x03, 0x19
        /*0042*/ 	.short	0x0008


	//----- nvinfo : EIATTR_PARAM_CBANK
	.align		4
        /*0044*/ 	.byte	0x04, 0x0a
        /*0046*/ 	.short	(.L_48 - .L_47)
	.align		4
.L_47:
        /*0048*/ 	.word	index@(.nv.constant0._Z5allocPPi)
        /*004c*/ 	.short	0x0380
        /*004e*/ 	.short	0x0008


	//----- nvinfo : EIATTR_SW_WAR
	.align		4
.L_48:
        /*0050*/ 	.byte	0x04, 0x36
        /*0052*/ 	.short	(.L_50 - .L_49)
.L_49:
        /*0054*/ 	.word	0x00000008
.L_50:


//--------------------- .nv.callgraph             --------------------------
	.section	.nv.callgraph,"",@"SHT_CUDA_CALLGRAPH"
	.align	4
	.sectionentsize	8
	.align		4
        /*0000*/ 	.word	0x00000000
	.align		4
        /*0004*/ 	.word	0xffffffff
	.align		4
        /*0008*/ 	.word	0x00000000
	.align		4
        /*000c*/ 	.word	0xfffffffe
	.align		4
        /*0010*/ 	.word	0x00000000
	.align		4
        /*0014*/ 	.word	0xfffffffd
	.align		4
        /*0018*/ 	.word	0x00000000
	.align		4
        /*001c*/ 	.word	0xfffffffc


//--------------------- .nv.constant4             --------------------------
	.section	.nv.constant4,"a",@progbits
	.align	8
	.align		8
.nv.constant4:
        /*0000*/ 	.dword	pool


//--------------------- .text._Z4freePPi          --------------------------
	.section	.text._Z4freePPi,"ax",@progbits
	.align	128
        .global         _Z4freePPi
        .type           _Z4freePPi,@function
        .size           _Z4freePPi,(.L_x_3 - _Z4freePPi)
        .other          _Z4freePPi,@"STO_CUDA_ENTRY STV_DEFAULT"
_Z4freePPi:
.text._Z4freePPi:
[----:B------:R-:W-:Y:S01]  /*0000*/  LDC R1, c[0x0][0x37c] ;  /* 0x0000df00ff017b82 */ /* 0x000fe20000000800 */
[----:B------:R-:W-:Y:S05]  /*0010*/  EXIT ;  /* 0x000000000000794d */ /* 0x000fea0003800000 */
.L_x_0:
[----:B------:R-:W-:-:S00]  /*0020*/  BRA `(.L_x_0) ;  /* 0xfffffffc00fc7947 */ /* 0x000fc0000383ffff */
[----:B------:R-:W-:-:S00]  /*0030*/  NOP ;  /* 0x0000000000007918 */ /* 0x000fc00000000000 */
        /* <DEDUP_REMOVED lines=12> */
.L_x_3:


//--------------------- .text._Z4fillPPi          --------------------------
	.section	.text._Z4fillPPi,"ax",@progbits
	.align	128
        .global         _Z4fillPPi
        .type           _Z4fillPPi,@function
        .size           _Z4fillPPi,(.L_x_4 - _Z4fillPPi)
        .other          _Z4fillPPi,@"STO_CUDA_ENTRY STV_DEFAULT"
_Z4fillPPi:
.text._Z4fillPPi:
[----:B------:R-:W-:Y:S01]  /*0000*/  LDC R1, c[0x0][0x37c] ;  /* 0x0000df00ff017b82 */ /* 0x000fe20000000800 */
[----:B------:R-:W0:Y:S07]  /*0010*/  S2R R0, SR_TID.X ;  /* 0x0000000000007919 */ /* 0x000e2e0000002100 */
[----:B------:R-:W0:Y:S01]  /*0020*/  S2UR UR6, SR_CTAID.X ;  /* 0x00000000000679c3 */ /* 0x000e220000002500 */
[----:B------:R-:W1:Y:S07]  /*0030*/  LDCU.64 UR4, c[0x0][0x358] ;  /* 0x00006b00ff0477ac */ /* 0x000e6e0008000a00 */
[----:B------:R-:W0:Y:S08]  /*0040*/  LDC R5, c[0x0][0x360] ;  /* 0x0000d800ff057b82 */ /* 0x000e300000000800 */
[----:B------:R-:W2:Y:S01]  /*0050*/  LDC.64 R2, c[0x0][0x380] ;  /* 0x0000e000ff027b82 */ /* 0x000ea20000000a00 */
[----:B0-----:R-:W-:-:S04]  /*0060*/  IMAD R5, R5, UR6, R0 ;  /* 0x0000000605057c24 */ /* 0x001fc8000f8e0200 */
[----:B--2---:R-:W-:-:S05]  /*0070*/  IMAD.WIDE.U32 R2, R5, 0x8, R2 ;  /* 0x0000000805027825 */ /* 0x004fca00078e0002 */
[----:B-1----:R-:W2:Y:S01]  /*0080*/  LDG.E.64 R4, desc[UR4][R2.64] ;  /* 0x0000000402047981 */ /* 0x002ea2000c1e1b00 */
[----:B------:R-:W-:-:S03]  /*0090*/  HFMA2 R15, -RZ, RZ, 0, 5.9604644775390625e-08 ;  /* 0x00000001ff0f7431 */ /* 0x000fc600000001ff */
[----:B--2---:R-:W-:Y:S04]  /*00a0*/  STG.E desc[UR4][R4.64], RZ ;  /* 0x000000ff04007986 */ /* 0x004fe8000c101904 */
[----:B------:R-:W2:Y:S01]  /*00b0*/  LDG.E.64 R6, desc[UR4][R2.64] ;  /* 0x0000000402067981 */ /* 0x000ea2000c1e1b00 */
[----:B------:R-:W-:-:S03]  /*00c0*/  IMAD.MOV.U32 R17, RZ, RZ, 0x2 ;  /* 0x00000002ff117424 */ /* 0x000fc600078e00ff */
[----:B--2---:R0:W-:Y:S04]  /*00d0*/  STG.E desc[UR4][R6.64+0x4], R15 ;  /* 0x0000040f06007986 */ /* 0x0041e8000c101904 */
[----:B------:R-:W2:Y:S01]  /*00e0*/  LDG.E.64 R8, desc[UR4][R2.64] ;  /* 0x0000000402087981 */ /* 0x000ea2000c1e1b00 */
[----:B------:R-:W-:-:S03]  /*00f0*/  MOV R19, 0x3 ;  /* 0x0000000300137802 */ /* 0x000fc60000000f00 */
[----:B--2---:R1:W-:Y:S04]  /*0100*/  STG.E desc[UR4][R8.64+0x8], R17 ;  /* 0x0000081108007986 */ /* 0x0043e8000c101904 */
[----:B------:R-:W2:Y:S01]  /*0110*/  LDG.E.64 R10, desc[UR4][R2.64] ;  /* 0x00000004020a7981 */ /* 0x000ea2000c1e1b00 */
[----:B------:R-:W-:-:S03]  /*0120*/  IMAD.MOV.U32 R21, RZ, RZ, 0x4 ;  /* 0x00000004ff157424 */ /* 0x000fc600078e00ff */
[----:B--2---:R2:W-:Y:S04]  /*0130*/  STG.E desc[UR4][R10.64+0xc], R19 ;  /* 0x00000c130a007986 */ /* 0x0045e8000c101904 */
[----:B------:R-:W3:Y:S01]  /*0140*/  LDG.E.64 R12, desc[UR4][R2.64] ;  /* 0x00000004020c7981 */ /* 0x000ee2000c1e1b00 */
[----:B0-----:R-:W-:-:S03]  /*0150*/  HFMA2 R15, -RZ, RZ, 0, 2.98023223876953125e-07 ;  /* 0x00000005ff0f7431 */ /* 0x001fc600000001ff */
[----:B---3--:R0:W-:Y:S04]  /*0160*/  STG.E desc[UR4][R12.64+0x10], R21 ;  /* 0x000010150c007986 */ /* 0x0081e8000c101904 */
[----:B------:R-:W3:Y:S01]  /*0170*/  LDG.E.64 R4, desc[UR4][R2.64] ;  /* 0x0000000402047981 */ /* 0x000ee2000c1e1b00 */
[----:B-1----:R-:W-:-:S03]  /*0180*/  IMAD.MOV.U32 R17, RZ, RZ, 0x6 ;  /* 0x00000006ff117424 */ /* 0x002fc600078e00ff */
[----:B---3--:R1:W-:Y:S04]  /*0190*/  STG.E desc[UR4][R4.64+0x14], R15 ;  /* 0x0000140f04007986 */ /* 0x0083e8000c101904 */
[----:B------:R-:W3:Y:S01]  /*01a0*/  LDG.E.64 R6, desc[UR4][R2.64] ;  /* 0x0000000402067981 */ /* 0x000ee2000c1e1b00 */
[----:B--2---:R-:W-:-:S03]  /*01b0*/  MOV R19, 0x7 ;  /* 0x0000000700137802 */ /* 0x004fc60000000f00 */
[----:B---3--:R2:W-:Y:S04]  /*01c0*/  STG.E desc[UR4][R6.64+0x18], R17 ;  /* 0x0000181106007986 */ /* 0x0085e8000c101904 */
[----:B------:R-:W3:Y:S01]  /*01d0*/  LDG.E.64 R8, desc[UR4][R2.64] ;  /* 0x0000000402087981 */ /* 0x000ee2000c1e1b00 */
[----:B0-----:R-:W-:-:S03]  /*01e0*/  IMAD.MOV.U32 R21, RZ, RZ, 0x8 ;  /* 0x00000008ff157424 */ /* 0x001fc600078e00ff */
[----:B---3--:R0:W-:Y:S04]  /*01f0*/  STG.E desc[UR4][R8.64+0x1c], R19 ;  /* 0x00001c1308007986 */ /* 0x0081e8000c101904 */
[----:B------:R-:W3:Y:S01]  /*0200*/  LDG.E.64 R10, desc[UR4][R2.64] ;  /* 0x00000004020a7981 */ /* 0x000ee2000c1e1b00 */
[----:B-1----:R-:W-:-:S03]  /*0210*/  HFMA2 R15, -RZ, RZ, 0, 5.36441802978515625e-07 ;  /* 0x00000009ff0f7431 */ /* 0x002fc600000001ff */
[----:B---3--:R1:W-:Y:S04]  /*0220*/  STG.E desc[UR4][R10.64+0x20], R21 ;  /* 0x000020150a007986 */ /* 0x0083e8000c101904 */
[----:B------:R-:W3:Y:S01]  /*0230*/  LDG.E.64 R12, desc[UR4][R2.64] ;  /* 0x00000004020c7981 */ /* 0x000ee2000c1e1b00 */
[----:B--2---:R-:W-:-:S03]  /*0240*/  IMAD.MOV.U32 R17, RZ, RZ, 0xa ;  /* 0x0000000aff117424 */ /* 0x004fc600078e00ff */
[----:B---3--:R2:W-:Y:S04]  /*0250*/  STG.E desc[UR4][R12.64+0x24], R15 ;  /* 0x0000240f0c007986 */ /* 0x0085e8000c101904 */
[----:B------:R-:W3:Y:S01]  /*0260*/  LDG.E.64 R4, desc[UR4][R2.64] ;  /* 0x0000000402047981 */ /* 0x000ee2000c1e1b00 */
[----:B0-----:R-:W-:-:S03]  /*0270*/  MOV R19, 0xb ;  /* 0x0000000b00137802 */ /* 0x001fc60000000f00 */
[----:B---3--:R0:W-:Y:S04]  /*0280*/  STG.E desc[UR4][R4.64+0x28], R17 ;  /* 0x0000281104007986 */ /* 0x0081e8000c101904 */
[----:B------:R-:W3:Y:S01]  /*0290*/  LDG.E.64 R6, desc[UR4][R2.64] ;  /* 0x0000000402067981 */ /* 0x000ee2000c1e1b00 */
[----:B-1----:R-:W-:-:S03]  /*02a0*/  IMAD.MOV.U32 R21, RZ, RZ, 0xc ;  /* 0x0000000cff157424 */ /* 0x002fc600078e00ff */
[----:B---3--:R1:W-:Y:S04]  /*02b0*/  STG.E desc[UR4][R6.64+0x2c], R19 ;  /* 0x00002c1306007986 */ /* 0x0083e8000c101904 */
[----:B------:R-:W3:Y:S01]  /*02c0*/  LDG.E.64 R8, desc[UR4][R2.64] ;  /* 0x0000000402087981 */ /* 0x000ee2000c1e1b00 */
[----:B--2---:R-:W-:-:S03]  /*02d0*/  HFMA2 R15, -RZ, RZ, 0, 7.74860382080078125e-07 ;  /* 0x0000000dff0f7431 */ /* 0x004fc600000001ff */
[----:B---3--:R2:W-:Y:S04]  /*02e0*/  STG.E desc[UR4][R8.64+0x30], R21 ;  /* 0x0000301508007986 */ /* 0x0085e8000c101904 */
[----:B------:R-:W3:Y:S01]  /*02f0*/  LDG.E.64 R10, desc[UR4][R2.64] ;  /* 0x00000004020a7981 */ /* 0x000ee2000c1e1b00 */
[----:B0-----:R-:W-:-:S03]  /*0300*/  IMAD.MOV.U32 R17, RZ, RZ, 0xe ;  /* 0x0000000eff117424 */ /* 0x001fc600078e00ff */
[----:B---3--:R0:W-:Y:S04]  /*0310*/  STG.E desc[UR4][R10.64+0x34], R15 ;  /* 0x0000340f0a007986 */ /* 0x0081e8000c101904 */
[----:B------:R-:W3:Y:S01]  /*0320*/  LDG.E.64 R12, desc[UR4][R2.64] ;  /* 0x00000004020c7981 */ /* 0x000ee2000c1e1b00 */
[----:B-1----:R-:W-:-:S03]  /*0330*/  MOV R19, 0xf ;  /* 0x0000000f00137802 */ /* 0x002fc60000000f00 */
[----:B---3--:R1:W-:Y:S04]  /*0340*/  STG.E desc[UR4][R12.64+0x38], R17 ;  /* 0x000038110c007986 */ /* 0x0083e8000c101904 */
[----:B------:R-:W3:Y:S01]  /*0350*/  LDG.E.64 R4, desc[UR4][R2.64] ;  /* 0x0000000402047981 */ /* 0x000ee2000c1e1b00 */
[----:B--2---:R-:W-:-:S03]  /*0360*/  IMAD.MOV.U32 R21, RZ, RZ, 0x10 ;  /* 0x00000010ff157424 */ /* 0x004fc600078e00ff */
[----:B---3--:R2:W-:Y:S04]  /*0370*/  STG.E desc[UR4][R4.64+0x3c], R19 ;  /* 0x00003c1304007986 */ /* 0x0085e8000c101904 */
[----:B------:R-:W3:Y:S01]  /*0380*/  LDG.E.64 R6, desc[UR4][R2.64] ;  /* 0x0000000402067981 */ /* 0x000ee2000c1e1b00 */
[----:B0-----:R-:W-:-:S03]  /*0390*/  HFMA2 R15, -RZ, RZ, 0, 1.013278961181640625e-06 ;  /* 0x00000011ff0f7431 */ /* 0x001fc600000001ff */
        /* <DEDUP_REMOVED lines=11> */
[----:B-1----:R-:W-:-:S03]  /*0450*/  HFMA2 R15, -RZ, RZ, 0, 1.251697540283203125e-06 ;  /* 0x00000015ff0f7431 */ /* 0x002fc600000001ff */
        /* <DEDUP_REMOVED lines=11> */
[----:B--2---:R-:W-:-:S03]  /*0510*/  HFMA2 R15, -RZ, RZ, 0, 1.490116119384765625e-06 ;  /* 0x00000019ff0f7431 */ /* 0x004fc600000001ff */
        /* <DEDUP_REMOVED lines=11> */
[----:B0-----:R-:W-:-:S03]  /*05d0*/  HFMA2 R15, -RZ, RZ, 0, 1.728534698486328125e-06 ;  /* 0x0000001dff0f7431 */ /* 0x001fc600000001ff */
        /* <DEDUP_REMOVED lines=11> */
[----:B-1----:R-:W-:-:S03]  /*0690*/  HFMA2 R15, -RZ, RZ, 0, 1.966953277587890625e-06 ;  /* 0x00000021ff0f7431 */ /* 0x002fc600000001ff */
        /* <DEDUP_REMOVED lines=11> */
[----:B--2---:R-:W-:-:S03]  /*0750*/  HFMA2 R15, -RZ, RZ, 0, 2.205371856689453125e-06 ;  /* 0x00000025ff0f7431 */ /* 0x004fc600000001ff */
        /* <DEDUP_REMOVED lines=11> */
[----:B0-----:R-:W-:-:S03]  /*0810*/  HFMA2 R15, -RZ, RZ, 0, 2.443790435791015625e-06 ;  /* 0x00000029ff0f7431 */ /* 0x001fc600000001ff */
        /* <DEDUP_REMOVED lines=11> */
[----:B-1----:R-:W-:-:S03]  /*08d0*/  HFMA2 R15, -RZ, RZ, 0, 2.682209014892578125e-06 ;  /* 0x0000002dff0f7431 */ /* 0x002fc600000001ff */
        /* <DEDUP_REMOVED lines=11> */
[----:B--2---:R-:W-:-:S03]  /*0990*/  HFMA2 R15, -RZ, RZ, 0, 2.920627593994140625e-06 ;  /* 0x00000031ff0f7431 */ /* 0x004fc600000001ff */
        /* <DEDUP_REMOVED lines=11> */
[----:B0-----:R-:W-:-:S03]  /*0a50*/  HFMA2 R15, -RZ, RZ, 0, 3.159046173095703125e-06 ;  /* 0x00000035ff0f7431 */ /* 0x001fc600000001ff */
        /* <DEDUP_REMOVED lines=11> */
[----:B-1----:R-:W-:-:S03]  /*0b10*/  HFMA2 R15, -RZ, RZ, 0, 3.397464752197265625e-06 ;  /* 0x00000039ff0f7431 */ /* 0x002fc600000001ff */
        /* <DEDUP_REMOVED lines=11> */
[----:B--2---:R-:W-:-:S03]  /*0bd0*/  HFMA2 R15, -RZ, RZ, 0, 3.635883331298828125e-06 ;  /* 0x0000003dff0f7431 */ /* 0x004fc600000001ff */
        /* <DEDUP_REMOVED lines=11> */
[----:B0-----:R-:W-:-:S03]  /*0c90*/  HFMA2 R15, -RZ, RZ, 0, 3.874301910400390625e-06 ;  /* 0x00000041ff0f7431 */ /* 0x001fc600000001ff */
        /* <DEDUP_REMOVED lines=11> */
[----:B-1----:R-:W-:-:S03]  /*0d50*/  HFMA2 R15, -RZ, RZ, 0, 4.112720489501953125e-06 ;  /* 0x00000045ff0f7431 */ /* 0x002fc600000001ff */
        /* <DEDUP_REMOVED lines=11> */
[----:B--2---:R-:W-:-:S03]  /*0e10*/  HFMA2 R15, -RZ, RZ, 0, 4.351139068603515625e-06 ;  /* 0x00000049ff0f7431 */ /* 0x004fc600000001ff */
        /* <DEDUP_REMOVED lines=11> */
[----:B0-----:R-:W-:-:S03]  /*0ed0*/  HFMA2 R15, -RZ, RZ, 0, 4.589557647705078125e-06 ;  /* 0x0000004dff0f7431 */ /* 0x001fc600000001ff */
        /* <DEDUP_REMOVED lines=11> */
[----:B-1----:R-:W-:-:S03]  /*0f90*/  HFMA2 R15, -RZ, RZ, 0, 4.827976226806640625e-06 ;  /* 0x00000051ff0f7431 */ /* 0x002fc600000001ff */
        /* <DEDUP_REMOVED lines=11> */
[----:B--2---:R-:W-:-:S03]  /*1050*/  HFMA2 R15, -RZ, RZ, 0, 5.066394805908203125e-06 ;  /* 0x00000055ff0f7431 */ /* 0x004fc600000001ff */
        /* <DEDUP_REMOVED lines=11> */
[----:B0-----:R-:W-:-:S03]  /*1110*/  HFMA2 R15, -RZ, RZ, 0, 5.304813385009765625e-06 ;  /* 0x00000059ff0f7431 */ /* 0x001fc600000001ff */
        /* <DEDUP_REMOVED lines=11> */
[----:B-1----:R-:W-:-:S03]  /*11d0*/  HFMA2 R15, -RZ, RZ, 0, 5.543231964111328125e-06 ;  /* 0x0000005dff0f7431 */ /* 0x002fc600000001ff */
        /* <DEDUP_REMOVED lines=11> */
[----:B--2---:R-:W-:-:S03]  /*1290*/  HFMA2 R15, -RZ, RZ, 0, 5.781650543212890625e-06 ;  /* 0x00000061ff0f7431 */ /* 0x004fc600000001ff */
        /* <DEDUP_REMOVED lines=11> */
[----:B0-----:R-:W-:-:S03]  /*1350*/  HFMA2 R15, -RZ, RZ, 0, 6.020069122314453125e-06 ;  /* 0x00000065ff0f7431 */ /* 0x001fc600000001ff */
        /* <DEDUP_REMOVED lines=11> */
[----:B-1----:R-:W-:-:S03]  /*1410*/  HFMA2 R15, -RZ, RZ, 0, 6.258487701416015625e-06 ;  /* 0x00000069ff0f7431 */ /* 0x002fc600000001ff */
        /* <DEDUP_REMOVED lines=11> */
[----:B--2---:R-:W-:-:S03]  /*14d0*/  HFMA2 R15, -RZ, RZ, 0, 6.496906280517578125e-06 ;  /* 0x0000006dff0f7431 */ /* 0x004fc600000001ff */
        /* <DEDUP_REMOVED lines=11> */
[----:B0-----:R-:W-:-:S03]  /*1590*/  HFMA2 R15, -RZ, RZ, 0, 6.735324859619140625e-06 ;  /* 0x00000071ff0f7431 */ /* 0x001fc600000001ff */
        /* <DEDUP_REMOVED lines=11> */
[----:B-1----:R-:W-:-:S03]  /*1650*/  HFMA2 R15, -RZ, RZ, 0, 6.973743438720703125e-06 ;  /* 0x00000075ff0f7431 */ /* 0x002fc600000001ff */
        /* <DEDUP_REMOVED lines=11> */
[----:B--2---:R-:W-:-:S03]  /*1710*/  HFMA2 R15, -RZ, RZ, 0, 7.212162017822265625e-06 ;  /* 0x00000079ff0f7431 */ /* 0x004fc600000001ff */
        /* <DEDUP_REMOVED lines=11> */
[----:B0-----:R-:W-:-:S03]  /*17d0*/  HFMA2 R15, -RZ, RZ, 0, 7.450580596923828125e-06 ;  /* 0x0000007dff0f7431 */ /* 0x001fc600000001ff */
        /* <DEDUP_REMOVED lines=11> */
[----:B-1----:R-:W-:-:S03]  /*1890*/  HFMA2 R15, -RZ, RZ, 0, 7.688999176025390625e-06 ;  /* 0x00000081ff0f7431 */ /* 0x002fc600000001ff */
        /* <DEDUP_REMOVED lines=11> */
[----:B--2---:R-:W-:-:S03]  /*1950*/  HFMA2 R15, -RZ, RZ, 0, 7.927417755126953125e-06 ;  /* 0x00000085ff0f7431 */ /* 0x004fc600000001ff */
        /* <DEDUP_REMOVED lines=11> */
[----:B0-----:R-:W-:-:S03]  /*1a10*/  HFMA2 R15, -RZ, RZ, 0, 8.165836334228515625e-06 ;  /* 0x00000089ff0f7431 */ /* 0x001fc600000001ff */
        /* <DEDUP_REMOVED lines=11> */
[----:B-1----:R-:W-:-:S03]  /*1ad0*/  HFMA2 R15, -RZ, RZ, 0, 8.404254913330078125e-06 ;  /* 0x0000008dff0f7431 */ /* 0x002fc600000001ff */
        /* <DEDUP_REMOVED lines=11> */
[----:B--2---:R-:W-:-:S03]  /*1b90*/  HFMA2 R15, -RZ, RZ, 0, 8.642673492431640625e-06 ;  /* 0x00000091ff0f7431 */ /* 0x004fc600000001ff */
        /* <DEDUP_REMOVED lines=11> */
[----:B0-----:R-:W-:-:S03]  /*1c50*/  HFMA2 R15, -RZ, RZ, 0, 8.881092071533203125e-06 ;  /* 0x00000095ff0f7431 */ /* 0x001fc600000001ff */
        /* <DEDUP_REMOVED lines=11> */
[----:B-1----:R-:W-:-:S03]  /*1d10*/  HFMA2 R15, -RZ, RZ, 0, 9.119510650634765625e-06 ;  /* 0x00000099ff0f7431 */ /* 0x002fc600000001ff */
        /* <DEDUP_REMOVED lines=11> */
[----:B--2---:R-:W-:-:S03]  /*1dd0*/  HFMA2 R15, -RZ, RZ, 0, 9.357929229736328125e-06 ;  /* 0x0000009dff0f7431 */ /* 0x004fc600000001ff */
        /* <DEDUP_REMOVED lines=11> */
[----:B0-----:R-:W-:-:S03]  /*1e90*/  HFMA2 R15, -RZ, RZ, 0, 9.596347808837890625e-06 ;  /* 0x000000a1ff0f7431 */ /* 0x001fc600000001ff */
        /* <DEDUP_REMOVED lines=11> */
[----:B-1----:R-:W-:-:S03]  /*1f50*/  HFMA2 R15, -RZ, RZ, 0, 9.834766387939453125e-06 ;  /* 0x000000a5ff0f7431 */ /* 0x002fc600000001ff */
        /* <DEDUP_REMOVED lines=11> */
[----:B--2---:R-:W-:-:S03]  /*2010*/  HFMA2 R15, -RZ, RZ, 0, 1.0073184967041015625e-05 ;  /* 0x000000a9ff0f7431 */ /* 0x004fc600000001ff */
        /* <DEDUP_REMOVED lines=11> */
[----:B0-----:R-:W-:-:S03]  /*20d0*/  HFMA2 R15, -RZ, RZ, 0, 1.0311603546142578125e-05 ;  /* 0x000000adff0f7431 */ /* 0x001fc600000001ff */
        /* <DEDUP_REMOVED lines=11> */
[----:B-1----:R-:W-:-:S03]  /*2190*/  HFMA2 R15, -RZ, RZ, 0, 1.0550022125244140625e-05 ;  /* 0x000000b1ff0f7431 */ /* 0x002fc600000001ff */
        /* <DEDUP_REMOVED lines=11> */
[----:B--2---:R-:W-:-:S03]  /*2250*/  HFMA2 R15, -RZ, RZ, 0, 1.0788440704345703125e-05 ;  /* 0x000000b5ff0f7431 */ /* 0x004fc600000001ff */
        /* <DEDUP_REMOVED lines=11> */
[----:B0-----:R-:W-:-:S03]  /*2310*/  HFMA2 R15, -RZ, RZ, 0, 1.1026859283447265625e-05 ;  /* 0x000000b9ff0f7431 */ /* 0x001fc600000001ff */
        /* <DEDUP_REMOVED lines=11> */
[----:B-1----:R-:W-:-:S03]  /*23d0*/  HFMA2 R15, -RZ, RZ, 0, 1.1265277862548828125e-05 ;  /* 0x000000bdff0f7431 */ /* 0x002fc600000001ff */
        /* <DEDUP_REMOVED lines=11> */
[----:B--2---:R-:W-:-:S03]  /*2490*/  HFMA2 R15, -RZ, RZ, 0, 1.1503696441650390625e-05 ;  /* 0x000000c1ff0f7431 */ /* 0x004fc600000001ff */
        /* <DEDUP_REMOVED lines=11> */
[----:B0-----:R-:W-:-:S03]  /*2550*/  HFMA2 R15, -RZ, RZ, 0, 1.1742115020751953125e-05 ;  /* 0x000000c5ff0f7431 */ /* 0x001fc600000001ff */
        /* <DEDUP_REMOVED lines=11> */
[----:B-1----:R-:W-:-:S03]  /*2610*/  HFMA2 R15, -RZ, RZ, 0, 1.1980533599853515625e-05 ;  /* 0x000000c9ff0f7431 */ /* 0x002fc600000001ff */
        /* <DEDUP_REMOVED lines=11> */
[----:B--2---:R-:W-:-:S03]  /*26d0*/  HFMA2 R15, -RZ, RZ, 0, 1.2218952178955078125e-05 ;  /* 0x000000cdff0f7431 */ /* 0x004fc600000001ff */
        /* <DEDUP_REMOVED lines=11> */
[----:B0-----:R-:W-:-:S03]  /*2790*/  HFMA2 R15, -RZ, RZ, 0, 1.2457370758056640625e-05 ;  /* 0x000000d1ff0f7431 */ /* 0x001fc600000001ff */
        /* <DEDUP_REMOVED lines=11> */
[----:B-1----:R-:W-:-:S03]  /*2850*/  HFMA2 R15, -RZ, RZ, 0, 1.2695789337158203125e-05 ;  /* 0x000000d5ff0f7431 */ /* 0x002fc600000001ff */
        /* <DEDUP_REMOVED lines=11> */
[----:B--2---:R-:W-:-:S03]  /*2910*/  HFMA2 R15, -RZ, RZ, 0, 1.2934207916259765625e-05 ;  /* 0x000000d9ff0f7431 */ /* 0x004fc600000001ff */
        /* <DEDUP_REMOVED lines=11> */
[----:B0-----:R-:W-:-:S03]  /*29d0*/  HFMA2 R15, -RZ, RZ, 0, 1.3172626495361328125e-05 ;  /* 0x000000ddff0f7431 */ /* 0x001fc600000001ff */
        /* <DEDUP_REMOVED lines=11> */
[----:B-1----:R-:W-:-:S03]  /*2a90*/  HFMA2 R15, -RZ, RZ, 0, 1.3411045074462890625e-05 ;  /* 0x000000e1ff0f7431 */ /* 0x002fc600000001ff */
        /* <DEDUP_REMOVED lines=11> */
[----:B--2---:R-:W-:-:S03]  /*2b50*/  HFMA2 R15, -RZ, RZ, 0, 1.3649463653564453125e-05 ;  /* 0x000000e5ff0f7431 */ /* 0x004fc600000001ff */
        /* <DEDUP_REMOVED lines=11> */
[----:B0-----:R-:W-:-:S03]  /*2c10*/  HFMA2 R15, -RZ, RZ, 0, 1.3887882232666015625e-05 ;  /* 0x000000e9ff0f7431 */ /* 0x001fc600000001ff */
        /* <DEDUP_REMOVED lines=11> */
[----:B-1----:R-:W-:-:S03]  /*2cd0*/  HFMA2 R15, -RZ, RZ, 0, 1.4126300811767578125e-05 ;  /* 0x000000edff0f7431 */ /* 0x002fc600000001ff */
        /* <DEDUP_REMOVED lines=11> */
[----:B--2---:R-:W-:-:S03]  /*2d90*/  HFMA2 R15, -RZ, RZ, 0, 1.4364719390869140625e-05 ;  /* 0x000000f1ff0f7431 */ /* 0x004fc600000001ff */
        /* <DEDUP_REMOVED lines=11> */
[----:B0-----:R-:W-:-:S03]  /*2e50*/  HFMA2 R15, -RZ, RZ, 0, 1.4603137969970703125e-05 ;  /* 0x000000f5ff0f7431 */ /* 0x001fc600000001ff */
        /* <DEDUP_REMOVED lines=11> */
[----:B-1----:R-:W-:-:S03]  /*2f10*/  HFMA2 R15, -RZ, RZ, 0, 1.4841556549072265625e-05 ;  /* 0x000000f9ff0f7431 */ /* 0x002fc600000001ff */
        /* <DEDUP_REMOVED lines=8> */
[----:B-1----:R-:W-:-:S03]  /*2fa0*/  HFMA2 R21, -RZ, RZ, 0, 1.50203704833984375e-05 ;  /* 0x000000fcff157431 */ /* 0x002fc600000001ff */
[----:B---3--:R1:W-:Y:S04]  /*2fb0*/  STG.E desc[UR4][R6.64+0x3ec], R19 ;  /* 0x0003ec1306007986 */ /* 0x0083e8000c101904 */
[----:B------:R-:W3:Y:S01]  /*2fc0*/  LDG.E.64 R8, desc[UR4][R2.64] ;  /* 0x0000000402087981 */ /* 0x000ee2000c1e1b00 */
[----:B--2---:R-:W-:-:S03]  /*2fd0*/  IMAD.MOV.U32 R15, RZ, RZ, 0xfd ;  /* 0x000000fdff0f7424 */ /* 0x004fc600078e00ff */
[----:B---3--:R-:W-:Y:S04]  /*2fe0*/  STG.E desc[UR4][R8.64+0x3f0], R21 ;  /* 0x0003f01508007986 */ /* 0x008fe8000c101904 */
[----:B------:R-:W2:Y:S01]  /*2ff0*/  LDG.E.64 R10, desc[UR4][R2.64] ;  /* 0x00000004020a7981 */ /* 0x000ea2000c1e1b00 */
[----:B0-----:R-:W-:-:S03]  /*3000*/  MOV R17, 0xfe ;  /* 0x000000fe00117802 */ /* 0x001fc60000000f00 */
[----:B--2---:R-:W-:Y:S04]  /*3010*/  STG.E desc[UR4][R10.64+0x3f4], R15 ;  /* 0x0003f40f0a007986 */ /* 0x004fe8000c101904 */
[----:B------:R-:W2:Y:S01]  /*3020*/  LDG.E.64 R12, desc[UR4][R2.64] ;  /* 0x00000004020c7981 */ /* 0x000ea2000c1e1b00 */
[----:B-1----:R-:W-:-:S03]  /*3030*/  HFMA2 R7, -RZ, RZ, 0, 1.5199184417724609375e-05 ;  /* 0x000000ffff077431 */ /* 0x002fc600000001ff */
[----:B--2---:R-:W-:Y:S04]  /*3040*/  STG.E desc[UR4][R12.64+0x3f8], R17 ;  /* 0x0003f8110c007986 */ /* 0x004fe8000c101904 */
[----:B------:R-:W2:Y:S04]  /*3050*/  LDG.E.64 R4, desc[UR4][R2.64] ;  /* 0x0000000402047981 */ /* 0x000ea8000c1e1b00 */
[----:B--2---:R-:W-:Y:S01]  /*3060*/  STG.E desc[UR4][R4.64+0x3fc], R7 ;  /* 0x0003fc0704007986 */ /* 0x004fe2000c101904 */
[----:B------:R-:W-:Y:S05]  /*3070*/  EXIT ;  /* 0x000000000000794d */ /* 0x000fea0003800000 */
.L_x_1:
        /* <DEDUP_REMOVED lines=16> */
.L_x_4:


//--------------------- .text._Z5allocPPi         --------------------------
	.section	.text._Z5allocPPi,"ax",@progbits
	.align	128
        .global         _Z5allocPPi
        .type           _Z5allocPPi,@function
        .size           _Z5allocPPi,(.L_x_5 - _Z5allocPPi)
        .other          _Z5allocPPi,@"STO_CUDA_ENTRY STV_DEFAULT"
_Z5allocPPi:
.text._Z5allocPPi:
[----:B------:R-:W-:Y:S01]  /*0000*/  LDC R1, c[0x0][0x37c] ;  /* 0x0000df00ff017b82 */ /* 0x000fe20000000800 */
[----:B------:R-:W0:Y:S01]  /*0010*/  S2R R0, SR_LANEID ;  /* 0x0000000000007919 */ /* 0x000e220000000000 */
[----:B------:R-:W-:-:S06]  /*0020*/  VOTEU.ANY UR5, UPT, PT ;  /* 0x0000000000057886 */ /* 0x000fcc00038e0100 */
[----:B------:R-:W1:Y:S01]  /*0030*/  LDC.64 R2, c[0x4][RZ] ;  /* 0x01000000ff027b82 */ /* 0x000e620000000a00 */
[----:B------:R-:W0:Y:S01]  /*0040*/  FLO.U32 R13, UR5 ;  /* 0x00000005000d7d00 */ /* 0x000e2200080e0000 */
[----:B------:R-:W-:Y:S01]  /*0050*/  UPOPC UR6, UR5 ;  /* 0x00000005000672bf */ /* 0x000fe20008000000 */
[----:B------:R-:W1:Y:S03]  /*0060*/  LDCU.64 UR8, c[0x0][0x358] ;  /* 0x00006b00ff0877ac */ /* 0x000e660008000a00 */
[----:B------:R-:W-:Y:S01]  /*0070*/  UIMAD.WIDE.U32 UR6, UR6, 0x400, URZ ;  /* 0x00000400060678a5 */ /* 0x000fe2000f8e00ff */
[----:B------:R-:W-:-:S03]  /*0080*/  UMOV UR4, URZ ;  /* 0x000000ff00047c82 */ /* 0x000fc60008000000 */
[----:B------:R-:W-:Y:S02]  /*0090*/  UIADD3 UR4, UPT, UPT, UR7, UR4, URZ ;  /* 0x0000000407047290 */ /* 0x000fe4000fffe0ff */
[----:B------:R-:W-:Y:S02]  /*00a0*/  MOV R5, UR7 ;  /* 0x0000000700057c02 */ /* 0x000fe40008000f00 */
[----:B------:R-:W-:Y:S02]  /*00b0*/  MOV R4, UR6 ;  /* 0x0000000600047c02 */ /* 0x000fe40008000f00 */
[----:B------:R-:W-:Y:S02]  /*00c0*/  MOV R5, UR4 ;  /* 0x0000000400057c02 */ /* 0x000fe40008000f00 */
[----:B0-----:R-:W-:-:S13]  /*00d0*/  ISETP.EQ.U32.AND P0, PT, R13, R0, PT ;  /* 0x000000000d00720c */ /* 0x001fda0003f02070 */
[----:B-1----:R0:W2:Y:S01]  /*00e0*/  @P0 ATOMG.E.ADD.64.STRONG.GPU PT, R4, desc[UR8][R2.64], R4 ;  /* 0x80000004020409a8 */ /* 0x0020a200081ef508 */
[----:B------:R-:W0:Y:S01]  /*00f0*/  S2UR UR4, SR_CTAID.X ;  /* 0x00000000000479c3 */ /* 0x000e220000002500 */
[----:B------:R-:W1:Y:S01]  /*0100*/  S2R R8, SR_LTMASK ;  /* 0x0000000000087919 */ /* 0x000e620000003900 */
[----:B------:R-:W0:Y:S06]  /*0110*/  S2R R11, SR_TID.X ;  /* 0x00000000000b7919 */ /* 0x000e2c0000002100 */
[----:B------:R-:W0:Y:S01]  /*0120*/  LDC R0, c[0x0][0x360] ;  /* 0x0000d800ff007b82 */ /* 0x000e220000000800 */
[----:B-1----:R-:W-:-:S07]  /*0130*/  LOP3.LUT R10, R8, UR5, RZ, 0xc0, !PT ;  /* 0x00000005080a7c12 */ /* 0x002fce000f8ec0ff */
[----:B------:R-:W1:Y:S01]  /*0140*/  LDC.64 R8, c[0x0][0x380] ;  /* 0x0000e000ff087b82 */ /* 0x000e620000000a00 */
[----:B------:R-:W3:Y:S01]  /*0150*/  POPC R15, R10 ;  /* 0x0000000a000f7309 */ /* 0x000ee20000000000 */
[----:B0-----:R-:W-:Y:S01]  /*0160*/  IMAD R3, R0, UR4, R11 ;  /* 0x0000000400037c24 */ /* 0x001fe2000f8e020b */
[----:B------:R-:W-:-:S03]  /*0170*/  UMOV UR4, URZ ;  /* 0x000000ff00047c82 */ /* 0x000fc60008000000 */
[----:B-1----:R-:W-:Y:S01]  /*0180*/  IMAD.WIDE.U32 R2, R3, 0x8, R8 ;  /* 0x0000000803027825 */ /* 0x002fe200078e0008 */
[----:B--2---:R-:W-:Y:S04]  /*0190*/  SHFL.IDX PT, R6, R4, R13, 0x1f ;  /* 0x00001f0d04067589 */ /* 0x004fe800000e0000 */
[----:B------:R-:W3:Y:S02]  /*01a0*/  SHFL.IDX PT, R7, R5, R13, 0x1f ;  /* 0x00001f0d05077589 */ /* 0x000ee400000e0000 */
[----:B---3--:R-:W-:-:S05]  /*01b0*/  IMAD.WIDE.U32 R6, R15, 0x400, R6 ;  /* 0x000004000f067825 */ /* 0x008fca00078e0006 */
[----:B------:R-:W-:-:S05]  /*01c0*/  IADD3 R7, PT, PT, R7, UR4, RZ ;  /* 0x0000000407077c10 */ /* 0x000fca000fffe0ff */
[----:B------:R-:W-:Y:S01]  /*01d0*/  STG.E.64 desc[UR8][R2.64], R6 ;  /* 0x0000000602007986 */ /* 0x000fe2000c101b08 */
[----:B------:R-:W-:Y:S05]  /*01e0*/  EXIT ;  /* 0x000000000000794d */ /* 0x000fea0003800000 */
.L_x_2:
        /* <DEDUP_REMOVED lines=9> */
.L_x_5:


//--------------------- .nv.shared.reserved.0     --------------------------
	.section	.nv.shared.reserved.0,"aw",@nobits
	.weak		__nv_reservedSMEM_offset_0_alias
	.size		__nv_reservedSMEM_offset_0_alias, 0, 64
	.other		__nv_reservedSMEM_offset_0_alias,@"STO_CUDA_RESERVED_SHARED STV_DEFAULT"
__nv_reservedSMEM_offset_0_alias:
	.zero		0
	.zero		64


//--------------------- .nv.global                --------------------------
	.section	.nv.global,"aw",@nobits
	.align	8
.nv.global:
	.type		pool,@object
	.size		pool,(.L_0 - pool)
pool:
	.zero		8
.L_0:


//--------------------- .nv.constant0._Z4freePPi  --------------------------
	.section	.nv.constant0._Z4freePPi,"a",@progbits
	.sectionflags	@""
	.align	4
.nv.constant0._Z4freePPi:
	.zero		904


//--------------------- .nv.constant0._Z4fillPPi  --------------------------
	.section	.nv.constant0._Z4fillPPi,"a",@progbits
	.sectionflags	@""
	.align	4
.nv.constant0._Z4fillPPi:
	.zero		904


//--------------------- .nv.constant0._Z5allocPPi --------------------------
	.section	.nv.constant0._Z5allocPPi,"a",@progbits
	.sectionflags	@""
	.align	4
.nv.constant0._Z5allocPPi:
	.zero		904


//--------------------- SYMBOLS --------------------------

	.type		.nv.reservedSmem.offset0,@object
	.size		.nv.reservedSmem.offset0,0x4
